	.target	sm_90a

	.elftype	@"ET_EXEC"


//--------------------- .note.nv.tkinfo           --------------------------
	.section	.note.nv.tkinfo,"",@"SHT_NOTE"
	.sectionflags	@"SHF_NOTE_NV_TKINFO"
	.tkinfo
        /*0018*/ 	.word	0x00000002
        /*0030*/ 	.string	""
        /*0030*/ 	.string	"ptxas"
        /*0030*/ 	.string	"Cuda compilation tools, release 13.0, V13.0.88"
        /*0030*/ 	.string	"Build cuda_13.0.r13.0/compiler.36424714_0"
        /*0030*/ 	.string	"-arch sm_90a -m 64 "



//--------------------- .note.nv.cuinfo           --------------------------
	.section	.note.nv.cuinfo,"",@"SHT_NOTE"
	.sectionflags	@"SHF_NOTE_NV_CUINFO"
        /*0018*/ 	.short	0x0002
        /*001a*/ 	.short	0x005a
        /*001c*/ 	.short	0x0082
	.zero		2


//--------------------- .nv.info                  --------------------------
	.section	.nv.info,"",@"SHT_CUDA_INFO"
	.align	4


	//----- nvinfo : EIATTR_REGCOUNT
	.align		4
        /*0000*/ 	.byte	0x04, 0x2f
        /*0002*/ 	.short	(.L_12 - .L_11)
	.align		4
.L_11:
        /*0004*/ 	.word	index@(_ZN7cutlass13device_kernelINS_4gemm6kernel13GemmUniversalIN4cute5tupleIJiiiiEEENS1_10collective13CollectiveMmaINS1_37MainloopSm90TmaGmmaWarpSpecializedFP8ILi3ENS5_IJNS4_1CILi2EEESB_NSA_ILi1EEEEEENS1_32KernelTmaWarpSpecializedPingpongEEENS5_IJNSA_ILi64EEENSA_ILi256EEENSA_ILi32EEEEEENS_12float_e5m2_tENS5_IJlSC_lEEESK_SL_NS4_8TiledMMAINS4_8MMA_AtomIJNS4_4SM904GMMA31MMA_64x256x32_F32E5M2E5M2_SS_TNILNSP_7ScaleInE1ELSR_1EEEEEENS4_6LayoutINS5_IJSC_SC_SC_EEENS5_IJNSA_ILi0EEESW_SW_EEEEENS5_IJNS4_10UnderscoreESZ_SZ_EEEEENS4_23SM90_TMA_LOAD_MULTICASTENS4_14ComposedLayoutINS4_7SwizzleILi1ELi4ELi3EEENS4_18smem_ptr_flag_bitsILi8EEENSU_INS5_IJNSA_ILi8EEESI_EEENS5_IJSI_SC_EEEEEEEvNS4_8identityES12_S1C_vS1D_EENS_8epilogue10collective6detail29Sm90TmaWarpSpecializedAdapterINS1G_15DefaultEpilogueISK_SL_SL_NS1F_6thread17LinearCombinationISK_Li1EffLNS1K_9ScaleType4KindE0ELNS_15FloatRoundStyleE2ESK_EENS1_15EpilogueDefaultEEEEEvvEEEEvNT_6ParamsE)
        /*0008*/ 	.word	0x000000a8


	//----- nvinfo : EIATTR_FRAME_SIZE
	.align		4
.L_12:
        /*000c*/ 	.byte	0x04, 0x11
        /*000e*/ 	.short	(.L_14 - .L_13)
	.align		4
.L_13:
        /*0010*/ 	.word	index@(_ZN7cutlass13device_kernelINS_4gemm6kernel13GemmUniversalIN4cute5tupleIJiiiiEEENS1_10collective13CollectiveMmaINS1_37MainloopSm90TmaGmmaWarpSpecializedFP8ILi3ENS5_IJNS4_1CILi2EEESB_NSA_ILi1EEEEEENS1_32KernelTmaWarpSpecializedPingpongEEENS5_IJNSA_ILi64EEENSA_ILi256EEENSA_ILi32EEEEEENS_12float_e5m2_tENS5_IJlSC_lEEESK_SL_NS4_8TiledMMAINS4_8MMA_AtomIJNS4_4SM904GMMA31MMA_64x256x32_F32E5M2E5M2_SS_TNILNSP_7ScaleInE1ELSR_1EEEEEENS4_6LayoutINS5_IJSC_SC_SC_EEENS5_IJNSA_ILi0EEESW_SW_EEEEENS5_IJNS4_10UnderscoreESZ_SZ_EEEEENS4_23SM90_TMA_LOAD_MULTICASTENS4_14ComposedLayoutINS4_7SwizzleILi1ELi4ELi3EEENS4_18smem_ptr_flag_bitsILi8EEENSU_INS5_IJNSA_ILi8EEESI_EEENS5_IJSI_SC_EEEEEEEvNS4_8identityES12_S1C_vS1D_EENS_8epilogue10collective6detail29Sm90TmaWarpSpecializedAdapterINS1G_15DefaultEpilogueISK_SL_SL_NS1F_6thread17LinearCombinationISK_Li1EffLNS1K_9ScaleType4KindE0ELNS_15FloatRoundStyleE2ESK_EENS1_15EpilogueDefaultEEEEEvvEEEEvNT_6ParamsE)
        /*0014*/ 	.word	0x00000118


	//----- nvinfo : EIATTR_MIN_STACK_SIZE
	.align		4
.L_14:
        /*0018*/ 	.byte	0x04, 0x12
        /*001a*/ 	.short	(.L_16 - .L_15)
	.align		4
.L_15:
        /*001c*/ 	.word	index@(_ZN7cutlass13device_kernelINS_4gemm6kernel13GemmUniversalIN4cute5tupleIJiiiiEEENS1_10collective13CollectiveMmaINS1_37MainloopSm90TmaGmmaWarpSpecializedFP8ILi3ENS5_IJNS4_1CILi2EEESB_NSA_ILi1EEEEEENS1_32KernelTmaWarpSpecializedPingpongEEENS5_IJNSA_ILi64EEENSA_ILi256EEENSA_ILi32EEEEEENS_12float_e5m2_tENS5_IJlSC_lEEESK_SL_NS4_8TiledMMAINS4_8MMA_AtomIJNS4_4SM904GMMA31MMA_64x256x32_F32E5M2E5M2_SS_TNILNSP_7ScaleInE1ELSR_1EEEEEENS4_6LayoutINS5_IJSC_SC_SC_EEENS5_IJNSA_ILi0EEESW_SW_EEEEENS5_IJNS4_10UnderscoreESZ_SZ_EEEEENS4_23SM90_TMA_LOAD_MULTICASTENS4_14ComposedLayoutINS4_7SwizzleILi1ELi4ELi3EEENS4_18smem_ptr_flag_bitsILi8EEENSU_INS5_IJNSA_ILi8EEESI_EEENS5_IJSI_SC_EEEEEEEvNS4_8identityES12_S1C_vS1D_EENS_8epilogue10collective6detail29Sm90TmaWarpSpecializedAdapterINS1G_15DefaultEpilogueISK_SL_SL_NS1F_6thread17LinearCombinationISK_Li1EffLNS1K_9ScaleType4KindE0ELNS_15FloatRoundStyleE2ESK_EENS1_15EpilogueDefaultEEEEEvvEEEEvNT_6ParamsE)
        /*0020*/ 	.word	0x00000118
.L_16:


//--------------------- .nv.compat                --------------------------
	.section	.nv.compat,"",@"SHT_CUDA_COMPAT_INFO"
	.align	4
        /*0000*/ 	.byte	0x02, 0x09, 0x01, 0x00, 0x02, 0x02, 0x04, 0x00, 0x02, 0x05, 0x05, 0x00, 0x03, 0x07, 0x01, 0x01
        /*0010*/ 	.byte	0x02, 0x03, 0x01, 0x00, 0x02, 0x06, 0x01, 0x00, 0x04, 0x0b, 0x08, 0x00, 0x00, 0x00, 0x00, 0x00
        /*0020*/ 	.byte	0x00, 0x00, 0x00, 0x00


//--------------------- .nv.info._ZN7cutlass13device_kernelINS_4gemm6kernel13GemmUniversalIN4cute5tupleIJiiiiEEENS1_10collective13CollectiveMmaINS1_37MainloopSm90TmaGmmaWarpSpecializedFP8ILi3ENS5_IJNS4_1CILi2EEESB_NSA_ILi1EEEEEENS1_32KernelTmaWarpSpecializedPingpongEEENS5_IJNSA_ILi64EEENSA_ILi256EEENSA_ILi32EEEEEENS_12float_e5m2_tENS5_IJlSC_lEEESK_SL_NS4_8TiledMMAINS4_8MMA_AtomIJNS4_4SM904GMMA31MMA_64x256x32_F32E5M2E5M2_SS_TNILNSP_7ScaleInE1ELSR_1EEEEEENS4_6LayoutINS5_IJSC_SC_SC_EEENS5_IJNSA_ILi0EEESW_SW_EEEEENS5_IJNS4_10UnderscoreESZ_SZ_EEEEENS4_23SM90_TMA_LOAD_MULTICASTENS4_14ComposedLayoutINS4_7SwizzleILi1ELi4ELi3EEENS4_18smem_ptr_flag_bitsILi8EEENSU_INS5_IJNSA_ILi8EEESI_EEENS5_IJSI_SC_EEEEEEEvNS4_8identityES12_S1C_vS1D_EENS_8epilogue10collective6detail29Sm90TmaWarpSpecializedAdapterINS1G_15DefaultEpilogueISK_SL_SL_NS1F_6thread17LinearCombinationISK_Li1EffLNS1K_9ScaleType4KindE0ELNS_15FloatRoundStyleE2ESK_EENS1_15EpilogueDefaultEEEEEvvEEEEvNT_6ParamsE --------------------------
	.section	.nv.info._ZN7cutlass13device_kernelINS_4gemm6kernel13GemmUniversalIN4cute5tupleIJiiiiEEENS1_10collective13CollectiveMmaINS1_37MainloopSm90TmaGmmaWarpSpecializedFP8ILi3ENS5_IJNS4_1CILi2EEESB_NSA_ILi1EEEEEENS1_32KernelTmaWarpSpecializedPingpongEEENS5_IJNSA_ILi64EEENSA_ILi256EEENSA_ILi32EEEEEENS_12float_e5m2_tENS5_IJlSC_lEEESK_SL_NS4_8TiledMMAINS4_8MMA_AtomIJNS4_4SM904GMMA31MMA_64x256x32_F32E5M2E5M2_SS_TNILNSP_7ScaleInE1ELSR_1EEEEEENS4_6LayoutINS5_IJSC_SC_SC_EEENS5_IJNSA_ILi0EEESW_SW_EEEEENS5_IJNS4_10UnderscoreESZ_SZ_EEEEENS4_23SM90_TMA_LOAD_MULTICASTENS4_14ComposedLayoutINS4_7SwizzleILi1ELi4ELi3EEENS4_18smem_ptr_flag_bitsILi8EEENSU_INS5_IJNSA_ILi8EEESI_EEENS5_IJSI_SC_EEEEEEEvNS4_8identityES12_S1C_vS1D_EENS_8epilogue10collective6detail29Sm90TmaWarpSpecializedAdapterINS1G_15DefaultEpilogueISK_SL_SL_NS1F_6thread17LinearCombinationISK_Li1EffLNS1K_9ScaleType4KindE0ELNS_15FloatRoundStyleE2ESK_EENS1_15EpilogueDefaultEEEEEvvEEEEvNT_6ParamsE,"",@"SHT_CUDA_INFO"
	.sectionflags	@""
	.align	4


	//----- nvinfo : EIATTR_CUDA_API_VERSION
	.align		4
        /*0000*/ 	.byte	0x04, 0x37
        /*0002*/ 	.short	(.L_18 - .L_17)
.L_17:
        /*0004*/ 	.word	0x00000082


	//----- nvinfo : EIATTR_KPARAM_INFO
	.align		4
.L_18:
        /*0008*/ 	.byte	0x04, 0x17
        /*000a*/ 	.short	(.L_20 - .L_19)
.L_19:
        /*000c*/ 	.word	0x00000000
        /*0010*/ 	.short	0x0000
        /*0012*/ 	.short	0x0070
        /*0014*/ 	.byte	0x00, 0xf0, 0x01, 0x10


	//----- nvinfo : EIATTR_SPARSE_MMA_MASK
	.align		4
.L_20:
        /*0018*/ 	.byte	0x03, 0x50
        /*001a*/ 	.short	0x0000


	//----- nvinfo : EIATTR_MAXREG_COUNT
	.align		4
        /*001c*/ 	.byte	0x03, 0x1b
        /*001e*/ 	.short	0x00a8


	//----- nvinfo : EIATTR_NUM_BARRIERS
	.align		4
        /*0020*/ 	.byte	0x02, 0x4c
        /*0022*/ 	.byte	0x01
	.zero		1


	//----- nvinfo : EIATTR_ANNOTATIONS
	.align		4
        /*0024*/ 	.byte	0x04, 0x55
        /*0026*/ 	.short	(.L_22 - .L_21)


	//   ....[0]....
.L_21:
        /*0028*/ 	.word	0x00000001
        /*002c*/ 	.byte	0x00, 0x07, 0x00, 0x00, 0x01, 0x00, 0x00, 0x00, 0xf0, 0x08, 0x00, 0x00, 0x01, 0x00, 0x00, 0x00
        /* <DEDUP_REMOVED lines=212> */
        /*0d7c*/ 	.byte	0xc0, 0x02, 0x01, 0x00


	//----- nvinfo : EIATTR_MERCURY_ISA_VERSION
	.align		4
.L_22:
        /*0d80*/ 	.byte	0x03, 0x5f
        /*0d82*/ 	.short	0x0101


	//----- nvinfo : EIATTR_INT_WARP_WIDE_INSTR_OFFSETS
	.align		4
        /*0d84*/ 	.byte	0x04, 0x31
        /*0d86*/ 	.short	(.L_24 - .L_23)


	//   ....[0]....
.L_23:
        /*0d88*/ 	.word	0x00000580


	//   ....[1]....
        /*0d8c*/ 	.word	0x00000600


	//   ....[2]....
        /*0d90*/ 	.word	0x00000610


	//   ....[3]....
        /*0d94*/ 	.word	0x00000640


	//   ....[4]....
        /*0d98*/ 	.word	0x00000680


	//   ....[5]....
        /*0d9c*/ 	.word	0x000006b0


	//   ....[6]....
        /*0da0*/ 	.word	0x000007c0


	//   ....[7]....
        /*0da4*/ 	.word	0x000007e0


	//   ....[8]....
        /*0da8*/ 	.word	0x000055e0


	//----- nvinfo : EIATTR_COOP_GROUP_MASK_REGIDS
	.align		4
.L_24:
        /*0dac*/ 	.byte	0x04, 0x29
        /*0dae*/ 	.short	(.L_26 - .L_25)


	//   ....[0]....
.L_25:
        /*0db0*/ 	.word	0xffffffff


	//   ....[1]....
        /*0db4*/ 	.word	0xffffffff


	//   ....[2]....
        /*0db8*/ 	.word	0xffffffff


	//   ....[3]....
        /*0dbc*/ 	.word	0xffffffff


	//   ....[4]....
        /*0dc0*/ 	.word	0xffffffff


	//   ....[5]....
        /*0dc4*/ 	.word	0xffffffff


	//   ....[6]....
        /*0dc8*/ 	.word	0xffffffff


	//----- nvinfo : EIATTR_COOP_GROUP_INSTR_OFFSETS
	.align		4
.L_26:
        /*0dcc*/ 	.byte	0x04, 0x28
        /*0dce*/ 	.short	(.L_28 - .L_27)


	//   ....[0]....
.L_27:
        /*0dd0*/ 	.word	0x00000070


	//   ....[1]....
        /*0dd4*/ 	.word	0x00000090


	//   ....[2]....
        /*0dd8*/ 	.word	0x00000190


	//   ....[3]....
        /*0ddc*/ 	.word	0x00000390


	//   ....[4]....
        /*0de0*/ 	.word	0x000003d0


	//   ....[5]....
        /*0de4*/ 	.word	0x000004d0


	//   ....[6]....
        /*0de8*/ 	.word	0x00000980


	//----- nvinfo : EIATTR_REG_RECONFIG
	.align		4
.L_28:
        /*0dec*/ 	.byte	0x01, 0x54
	.zero		2


	//----- nvinfo : EIATTR_MBARRIER_INSTR_OFFSETS
	.align		4
        /*0df0*/ 	.byte	0x04, 0x39
        /*0df2*/ 	.short	(.L_30 - .L_29)


	//   ....[0]....
.L_29:
        /*0df4*/ 	.word	0x00000310
        /*0df8*/ 	.word	0x000000ff
        /*0dfc*/ 	.word	0x00000000
        /*0e00*/ 	.short	0x0100
        /*0e02*/ 	.byte	0x07
	.zero		1


	//   ....[1]....
        /*0e04*/ 	.word	0x00000320
        /*0e08*/ 	.word	0x000000ff
        /*0e0c*/ 	.word	0x00000018
        /*0e10*/ 	.short	0x0100
        /*0e12*/ 	.byte	0x07
	.zero		1


	//   ....[2]....
        /*0e14*/ 	.word	0x00000330
        /*0e18*/ 	.word	0x000000ff
        /*0e1c*/ 	.word	0x00000008
        /*0e20*/ 	.short	0x0100
        /*0e22*/ 	.byte	0x07
	.zero		1


	//   ....[3]....
        /*0e24*/ 	.word	0x00000340
        /*0e28*/ 	.word	0x000000ff
        /*0e2c*/ 	.word	0x00000020
        /*0e30*/ 	.short	0x0100
        /*0e32*/ 	.byte	0x07
	.zero		1


	//   ....[4]....
        /*0e34*/ 	.word	0x00000350
        /*0e38*/ 	.word	0x000000ff
        /*0e3c*/ 	.word	0x00000010
        /*0e40*/ 	.short	0x0100
        /*0e42*/ 	.byte	0x07
	.zero		1


	//   ....[5]....
        /*0e44*/ 	.word	0x00000360
        /*0e48*/ 	.word	0x000000ff
        /*0e4c*/ 	.word	0x00000028
        /*0e50*/ 	.short	0x0100
        /*0e52*/ 	.byte	0x07
	.zero		1


	//   ....[6]....
        /*0e54*/ 	.word	0x00000820
        /*0e58*/ 	.word	0x000000ff
        /*0e5c*/ 	.word	0x00000060
        /*0e60*/ 	.short	0x0100
        /*0e62*/ 	.byte	0x07
	.zero		1


	//   ....[7]....
        /*0e64*/ 	.word	0x000008c0
        /*0e68*/ 	.word	0x000000ff
        /*0e6c*/ 	.word	0x00000068
        /*0e70*/ 	.short	0x0100
        /*0e72*/ 	.byte	0x07
	.zero		1


	//   ....[8]....
        /*0e74*/ 	.word	0x00000900
        /*0e78*/ 	.word	0x000000ff
        /*0e7c*/ 	.word	0x00000040
        /*0e80*/ 	.short	0x0100
        /*0e82*/ 	.byte	0x0a
	.zero		1


	//   ....[9]....
        /*0e84*/ 	.word	0x00000910
        /*0e88*/ 	.word	0x000000ff
        /*0e8c*/ 	.word	0x00000048
        /*0e90*/ 	.short	0x0100
        /*0e92*/ 	.byte	0x0a
	.zero		1


	//   ....[10]....
        /*0e94*/ 	.word	0x00000920
        /*0e98*/ 	.word	0x000000ff
        /*0e9c*/ 	.word	0x00000050
        /*0ea0*/ 	.short	0x0100
        /*0ea2*/ 	.byte	0x0a
	.zero		1


	//   ....[11]....
        /*0ea4*/ 	.word	0x00000930
        /*0ea8*/ 	.word	0x000000ff
        /*0eac*/ 	.word	0x00000058
        /*0eb0*/ 	.short	0x0100
        /*0eb2*/ 	.byte	0x0a
	.zero		1


	//   ....[12]....
        /*0eb4*/ 	.word	0x000017e0
        /*0eb8*/ 	.word	0x000000ff
        /*0ebc*/ 	.word	0xfffffff8
        /*0ec0*/ 	.short	0x010a
        /*0ec2*/ 	.byte	0x11
	.zero		1


	//   ....[13]....
        /*0ec4*/ 	.word	0x000021c0
        /*0ec8*/ 	.word	0x000000ff
        /*0ecc*/ 	.word	0x00000000
        /*0ed0*/ 	.short	0x010a
        /*0ed2*/ 	.byte	0x06
	.zero		1


	//   ....[14]....
        /*0ed4*/ 	.word	0x00002200
        /*0ed8*/ 	.word	0x000000ff
        /*0edc*/ 	.word	0x00000000
        /*0ee0*/ 	.short	0x010a
        /*0ee2*/ 	.byte	0x06
	.zero		1


	//   ....[15]....
        /*0ee4*/ 	.word	0x00003390
        /*0ee8*/ 	.word	0x000000ff
        /*0eec*/ 	.word	0x00000000
        /*0ef0*/ 	.short	0x010a
        /*0ef2*/ 	.byte	0x09
	.zero		1


	//   ....[16]....
        /*0ef4*/ 	.word	0x000033d0
        /*0ef8*/ 	.word	0x000000ff
        /*0efc*/ 	.word	0x00000000
        /*0f00*/ 	.short	0x010a
        /*0f02*/ 	.byte	0x09
	.zero		1


	//   ....[17]....
        /*0f04*/ 	.word	0x00004440
        /*0f08*/ 	.word	0x000000e5
        /*0f0c*/ 	.word	0x00000000
        /*0f10*/ 	.short	0x0101
        /*0f12*/ 	.byte	0x3f
	.zero		1


	//   ....[18]....
        /*0f14*/ 	.word	0x00005500
        /*0f18*/ 	.word	0x000000e3
        /*0f1c*/ 	.word	0x00000000
        /*0f20*/ 	.short	0x0101
        /*0f22*/ 	.byte	0x1d
	.zero		1


	//   ....[19]....
        /*0f24*/ 	.word	0x00005690
        /*0f28*/ 	.word	0x00000018
        /*0f2c*/ 	.word	0x00000000
        /*0f30*/ 	.short	0x0101
        /*0f32*/ 	.byte	0x3f
	.zero		1


	//   ....[20]....
        /*0f34*/ 	.word	0x00005750
        /*0f38*/ 	.word	0x000000ff
        /*0f3c*/ 	.word	0x00000008
        /*0f40*/ 	.short	0x010a
        /*0f42*/ 	.byte	0x11
	.zero		1


	//   ....[21]....
        /*0f44*/ 	.word	0x0000e940
        /*0f48*/ 	.word	0x00000003
        /*0f4c*/ 	.word	0x00000000
        /*0f50*/ 	.short	0x0101
        /*0f52*/ 	.byte	0x1d
	.zero		1


	//   ....[22]....
        /*0f54*/ 	.word	0x0000f460
        /*0f58*/ 	.word	0x0000000b
        /*0f5c*/ 	.word	0x00000018
        /*0f60*/ 	.short	0x010a
        /*0f62*/ 	.byte	0x3f
	.zero		1


	//   ....[23]....
        /*0f64*/ 	.word	0x0000f850
        /*0f68*/ 	.word	0x00000004
        /*0f6c*/ 	.word	0x00000068
        /*0f70*/ 	.short	0x0101
        /*0f72*/ 	.byte	0x3f
	.zero		1


	//   ....[24]....
        /*0f74*/ 	.word	0x00010040
        /*0f78*/ 	.word	0x00000007
        /*0f7c*/ 	.word	0x00000000
        /*0f80*/ 	.short	0x010a
        /*0f82*/ 	.byte	0x3f
	.zero		1


	//   ....[25]....
        /*0f84*/ 	.word	0x000100c0
        /*0f88*/ 	.word	0x00000009
        /*0f8c*/ 	.word	0x00000000
        /*0f90*/ 	.short	0x010a
        /*0f92*/ 	.byte	0x3f
	.zero		1


	//   ....[26]....
        /*0f94*/ 	.word	0x00010150
        /*0f98*/ 	.word	0x00000003
        /*0f9c*/ 	.word	0x00000000
        /*0fa0*/ 	.short	0x010a
        /*0fa2*/ 	.byte	0x3f
	.zero		1


	//   ....[27]....
        /*0fa4*/ 	.word	0x000101c0
        /*0fa8*/ 	.word	0x00000003
        /*0fac*/ 	.word	0xfffffff8
        /*0fb0*/ 	.short	0x010a
        /*0fb2*/ 	.byte	0x3f
	.zero		1


	//   ....[28]....
        /*0fb4*/ 	.word	0x00010220
        /*0fb8*/ 	.word	0x00000003
        /*0fbc*/ 	.word	0x00000000
        /*0fc0*/ 	.short	0x010a
        /*0fc2*/ 	.byte	0x3f
	.zero		1


	//   ....[29]....
        /*0fc4*/ 	.word	0x00010290
        /*0fc8*/ 	.word	0x00000000
        /*0fcc*/ 	.word	0x00000000
        /*0fd0*/ 	.short	0x010a
        /*0fd2*/ 	.byte	0x3f
	.zero		1


	//   ....[30]....
        /*0fd4*/ 	.word	0x00010300
        /*0fd8*/ 	.word	0x00000019
        /*0fdc*/ 	.word	0x00000008
        /*0fe0*/ 	.short	0x010a
        /*0fe2*/ 	.byte	0x3f
	.zero		1


	//   ....[31]....
        /*0fe4*/ 	.word	0x000103d0
        /*0fe8*/ 	.word	0x0000000b
        /*0fec*/ 	.word	0x00000018
        /*0ff0*/ 	.short	0x010a
        /*0ff2*/ 	.byte	0x3f
	.zero		1


	//   ....[32]....
        /*0ff4*/ 	.word	0x000104b0
        /*0ff8*/ 	.word	0x00000007
        /*0ffc*/ 	.word	0x00000000
        /*1000*/ 	.short	0x010a
        /*1002*/ 	.byte	0x3f
	.zero		1


	//   ....[33]....
        /*1004*/ 	.word	0x00010500
        /*1008*/ 	.word	0x00000009
        /*100c*/ 	.word	0x00000000
        /*1010*/ 	.short	0x010a
        /*1012*/ 	.byte	0x3f
	.zero		1


	//----- nvinfo : EIATTR_NUM_MBARRIERS
	.align		4
.L_30:
        /*1014*/ 	.byte	0x03, 0x38
        /*1016*/ 	.short	0x000c


	//----- nvinfo : EIATTR_EXIT_INSTR_OFFSETS
	.align		4
        /*1018*/ 	.byte	0x04, 0x1c
        /*101a*/ 	.short	(.L_32 - .L_31)


	//   ....[0]....
.L_31:
        /*101c*/ 	.word	0x00001520


	//   ....[1]....
        /*1020*/ 	.word	0x00001580


	//   ....[2]....
        /*1024*/ 	.word	0x0000f050


	//   ....[3]....
        /*1028*/ 	.word	0x0000f080


	//   ....[4]....
        /*102c*/ 	.word	0x000101a0


	//----- nvinfo : EIATTR_MAX_THREADS
	.align		4
.L_32:
        /*1030*/ 	.byte	0x04, 0x05
        /*1032*/ 	.short	(.L_34 - .L_33)
.L_33:
        /*1034*/ 	.word	0x00000180
        /*1038*/ 	.word	0x00000001
        /*103c*/ 	.word	0x00000001


	//----- nvinfo : EIATTR_CRS_STACK_SIZE
	.align		4
.L_34:
        /*1040*/ 	.byte	0x04, 0x1e
        /*1042*/ 	.short	(.L_36 - .L_35)
.L_35:
        /*1044*/ 	.word	0x00000000


	//----- nvinfo : EIATTR_CBANK_PARAM_SIZE
	.align		4
.L_36:
        /*1048*/ 	.byte	0x03, 0x19
        /*104a*/ 	.short	0x0470


	//----- nvinfo : EIATTR_PARAM_CBANK
	.align		4
        /*104c*/ 	.byte	0x04, 0x0a
        /*104e*/ 	.short	(.L_38 - .L_37)
	.align		4
.L_37:
        /*1050*/ 	.word	index@(.nv.constant0._ZN7cutlass13device_kernelINS_4gemm6kernel13GemmUniversalIN4cute5tupleIJiiiiEEENS1_10collective13CollectiveMmaINS1_37MainloopSm90TmaGmmaWarpSpecializedFP8ILi3ENS5_IJNS4_1CILi2EEESB_NSA_ILi1EEEEEENS1_32KernelTmaWarpSpecializedPingpongEEENS5_IJNSA_ILi64EEENSA_ILi256EEENSA_ILi32EEEEEENS_12float_e5m2_tENS5_IJlSC_lEEESK_SL_NS4_8TiledMMAINS4_8MMA_AtomIJNS4_4SM904GMMA31MMA_64x256x32_F32E5M2E5M2_SS_TNILNSP_7ScaleInE1ELSR_1EEEEEENS4_6LayoutINS5_IJSC_SC_SC_EEENS5_IJNSA_ILi0EEESW_SW_EEEEENS5_IJNS4_10UnderscoreESZ_SZ_EEEEENS4_23SM90_TMA_LOAD_MULTICASTENS4_14ComposedLayoutINS4_7SwizzleILi1ELi4ELi3EEENS4_18smem_ptr_flag_bitsILi8EEENSU_INS5_IJNSA_ILi8EEESI_EEENS5_IJSI_SC_EEEEEEEvNS4_8identityES12_S1C_vS1D_EENS_8epilogue10collective6detail29Sm90TmaWarpSpecializedAdapterINS1G_15DefaultEpilogueISK_SL_SL_NS1F_6thread17LinearCombinationISK_Li1EffLNS1K_9ScaleType4KindE0ELNS_15FloatRoundStyleE2ESK_EENS1_15EpilogueDefaultEEEEEvvEEEEvNT_6ParamsE)
        /*1054*/ 	.short	0x0210
        /*1056*/ 	.short	0x0470


	//----- nvinfo : EIATTR_SW_WAR
	.align		4
.L_38:
        /*1058*/ 	.byte	0x04, 0x36
        /*105a*/ 	.short	(.L_40 - .L_39)
.L_39:
        /*105c*/ 	.word	0x00000008
.L_40:


//--------------------- .nv.callgraph             --------------------------
	.section	.nv.callgraph,"",@"SHT_CUDA_CALLGRAPH"
	.align	4
	.sectionentsize	8
	.align		4
        /*0000*/ 	.word	0x00000000
	.align		4
        /*0004*/ 	.word	0xffffffff
	.align		4
        /*0008*/ 	.word	0x00000000
	.align		4
        /*000c*/ 	.word	0xfffffffe
	.align		4
        /*0010*/ 	.word	0x00000000
	.align		4
        /*0014*/ 	.word	0xfffffffd
	.align		4
        /*0018*/ 	.word	0x00000000
	.align		4
        /*001c*/ 	.word	0xfffffffc


//--------------------- .nv.constant4             --------------------------
	.section	.nv.constant4,"a",@progbits
	.align	8
	.align		8
.nv.constant4:
        /*0000*/ 	.dword	_ZN39_INTERNAL_3ebdf817_4_k_cu_1f166b7e_50984cuda3std3__45__cpo5beginE
	.align		8
        /*0008*/ 	.dword	_ZN39_INTERNAL_3ebdf817_4_k_cu_1f166b7e_50984cuda3std3__45__cpo3endE
	.align		8
        /*0010*/ 	.dword	_ZN39_INTERNAL_3ebdf817_4_k_cu_1f166b7e_50984cuda3std3__45__cpo6cbeginE
	.align		8
        /*0018*/ 	.dword	_ZN39_INTERNAL_3ebdf817_4_k_cu_1f166b7e_50984cuda3std3__45__cpo4cendE
	.align		8
        /*0020*/ 	.dword	_ZN39_INTERNAL_3ebdf817_4_k_cu_1f166b7e_50984cuda3std3__441_GLOBAL__N__3ebdf817_4_k_cu_1f166b7e_50986ignoreE
	.align		8
        /*0028*/ 	.dword	_ZN39_INTERNAL_3ebdf817_4_k_cu_1f166b7e_50984cuda3std3__419piecewise_constructE
	.align		8
        /*0030*/ 	.dword	_ZN39_INTERNAL_3ebdf817_4_k_cu_1f166b7e_50984cuda3std3__48in_placeE
	.align		8
        /*0038*/ 	.dword	_ZN39_INTERNAL_3ebdf817_4_k_cu_1f166b7e_50984cuda3std6ranges3__45__cpo4swapE
	.align		8
        /*0040*/ 	.dword	_ZN39_INTERNAL_3ebdf817_4_k_cu_1f166b7e_50984cuda3std6ranges3__45__cpo9iter_moveE
	.align		8
        /*0048*/ 	.dword	_ZN39_INTERNAL_3ebdf817_4_k_cu_1f166b7e_50984cute7productE
	.align		8
        /*0050*/ 	.dword	_ZN39_INTERNAL_3ebdf817_4_k_cu_1f166b7e_50984cute1_E


//--------------------- .text._ZN7cutlass13device_kernelINS_4gemm6kernel13GemmUniversalIN4cute5tupleIJiiiiEEENS1_10collective13CollectiveMmaINS1_37MainloopSm90TmaGmmaWarpSpecializedFP8ILi3ENS5_IJNS4_1CILi2EEESB_NSA_ILi1EEEEEENS1_32KernelTmaWarpSpecializedPingpongEEENS5_IJNSA_ILi64EEENSA_ILi256EEENSA_ILi32EEEEEENS_12float_e5m2_tENS5_IJlSC_lEEESK_SL_NS4_8TiledMMAINS4_8MMA_AtomIJNS4_4SM904GMMA31MMA_64x256x32_F32E5M2E5M2_SS_TNILNSP_7ScaleInE1ELSR_1EEEEEENS4_6LayoutINS5_IJSC_SC_SC_EEENS5_IJNSA_ILi0EEESW_SW_EEEEENS5_IJNS4_10UnderscoreESZ_SZ_EEEEENS4_23SM90_TMA_LOAD_MULTICASTENS4_14ComposedLayoutINS4_7SwizzleILi1ELi4ELi3EEENS4_18smem_ptr_flag_bitsILi8EEENSU_INS5_IJNSA_ILi8EEESI_EEENS5_IJSI_SC_EEEEEEEvNS4_8identityES12_S1C_vS1D_EENS_8epilogue10collective6detail29Sm90TmaWarpSpecializedAdapterINS1G_15DefaultEpilogueISK_SL_SL_NS1F_6thread17LinearCombinationISK_Li1EffLNS1K_9ScaleType4KindE0ELNS_15FloatRoundStyleE2ESK_EENS1_15EpilogueDefaultEEEEEvvEEEEvNT_6ParamsE --------------------------
	.section	.text._ZN7cutlass13device_kernelINS_4gemm6kernel13GemmUniversalIN4cute5tupleIJiiiiEEENS1_10collective13CollectiveMmaINS1_37MainloopSm90TmaGmmaWarpSpecializedFP8ILi3ENS5_IJNS4_1CILi2EEESB_NSA_ILi1EEEEEENS1_32KernelTmaWarpSpecializedPingpongEEENS5_IJNSA_ILi64EEENSA_ILi256EEENSA_ILi32EEEEEENS_12float_e5m2_tENS5_IJlSC_lEEESK_SL_NS4_8TiledMMAINS4_8MMA_AtomIJNS4_4SM904GMMA31MMA_64x256x32_F32E5M2E5M2_SS_TNILNSP_7ScaleInE1ELSR_1EEEEEENS4_6LayoutINS5_IJSC_SC_SC_EEENS5_IJNSA_ILi0EEESW_SW_EEEEENS5_IJNS4_10UnderscoreESZ_SZ_EEEEENS4_23SM90_TMA_LOAD_MULTICASTENS4_14ComposedLayoutINS4_7SwizzleILi1ELi4ELi3EEENS4_18smem_ptr_flag_bitsILi8EEENSU_INS5_IJNSA_ILi8EEESI_EEENS5_IJSI_SC_EEEEEEEvNS4_8identityES12_S1C_vS1D_EENS_8epilogue10collective6detail29Sm90TmaWarpSpecializedAdapterINS1G_15DefaultEpilogueISK_SL_SL_NS1F_6thread17LinearCombinationISK_Li1EffLNS1K_9ScaleType4KindE0ELNS_15FloatRoundStyleE2ESK_EENS1_15EpilogueDefaultEEEEEvvEEEEvNT_6ParamsE,"ax",@progbits
	.align	128
.text._ZN7cutlass13device_kernelINS_4gemm6kernel13GemmUniversalIN4cute5tupleIJiiiiEEENS1_10collective13CollectiveMmaINS1_37MainloopSm90TmaGmmaWarpSpecializedFP8ILi3ENS5_IJNS4_1CILi2EEESB_NSA_ILi1EEEEEENS1_32KernelTmaWarpSpecializedPingpongEEENS5_IJNSA_ILi64EEENSA_ILi256EEENSA_ILi32EEEEEENS_12float_e5m2_tENS5_IJlSC_lEEESK_SL_NS4_8TiledMMAINS4_8MMA_AtomIJNS4_4SM904GMMA31MMA_64x256x32_F32E5M2E5M2_SS_TNILNSP_7ScaleInE1ELSR_1EEEEEENS4_6LayoutINS5_IJSC_SC_SC_EEENS5_IJNSA_ILi0EEESW_SW_EEEEENS5_IJNS4_10UnderscoreESZ_SZ_EEEEENS4_23SM90_TMA_LOAD_MULTICASTENS4_14ComposedLayoutINS4_7SwizzleILi1ELi4ELi3EEENS4_18smem_ptr_flag_bitsILi8EEENSU_INS5_IJNSA_ILi8EEESI_EEENS5_IJSI_SC_EEEEEEEvNS4_8identityES12_S1C_vS1D_EENS_8epilogue10collective6detail29Sm90TmaWarpSpecializedAdapterINS1G_15DefaultEpilogueISK_SL_SL_NS1F_6thread17LinearCombinationISK_Li1EffLNS1K_9ScaleType4KindE0ELNS_15FloatRoundStyleE2ESK_EENS1_15EpilogueDefaultEEEEEvvEEEEvNT_6ParamsE:
        .type           _ZN7cutlass13device_kernelINS_4gemm6kernel13GemmUniversalIN4cute5tupleIJiiiiEEENS1_10collective13CollectiveMmaINS1_37MainloopSm90TmaGmmaWarpSpecializedFP8ILi3ENS5_IJNS4_1CILi2EEESB_NSA_ILi1EEEEEENS1_32KernelTmaWarpSpecializedPingpongEEENS5_IJNSA_ILi64EEENSA_ILi256EEENSA_ILi32EEEEEENS_12float_e5m2_tENS5_IJlSC_lEEESK_SL_NS4_8TiledMMAINS4_8MMA_AtomIJNS4_4SM904GMMA31MMA_64x256x32_F32E5M2E5M2_SS_TNILNSP_7ScaleInE1ELSR_1EEEEEENS4_6LayoutINS5_IJSC_SC_SC_EEENS5_IJNSA_ILi0EEESW_SW_EEEEENS5_IJNS4_10UnderscoreESZ_SZ_EEEEENS4_23SM90_TMA_LOAD_MULTICASTENS4_14ComposedLayoutINS4_7SwizzleILi1ELi4ELi3EEENS4_18smem_ptr_flag_bitsILi8EEENSU_INS5_IJNSA_ILi8EEESI_EEENS5_IJSI_SC_EEEEEEEvNS4_8identityES12_S1C_vS1D_EENS_8epilogue10collective6detail29Sm90TmaWarpSpecializedAdapterINS1G_15DefaultEpilogueISK_SL_SL_NS1F_6thread17LinearCombinationISK_Li1EffLNS1K_9ScaleType4KindE0ELNS_15FloatRoundStyleE2ESK_EENS1_15EpilogueDefaultEEEEEvvEEEEvNT_6ParamsE,@function
        .size           _ZN7cutlass13device_kernelINS_4gemm6kernel13GemmUniversalIN4cute5tupleIJiiiiEEENS1_10collective13CollectiveMmaINS1_37MainloopSm90TmaGmmaWarpSpecializedFP8ILi3ENS5_IJNS4_1CILi2EEESB_NSA_ILi1EEEEEENS1_32KernelTmaWarpSpecializedPingpongEEENS5_IJNSA_ILi64EEENSA_ILi256EEENSA_ILi32EEEEEENS_12float_e5m2_tENS5_IJlSC_lEEESK_SL_NS4_8TiledMMAINS4_8MMA_AtomIJNS4_4SM904GMMA31MMA_64x256x32_F32E5M2E5M2_SS_TNILNSP_7ScaleInE1ELSR_1EEEEEENS4_6LayoutINS5_IJSC_SC_SC_EEENS5_IJNSA_ILi0EEESW_SW_EEEEENS5_IJNS4_10UnderscoreESZ_SZ_EEEEENS4_23SM90_TMA_LOAD_MULTICASTENS4_14ComposedLayoutINS4_7SwizzleILi1ELi4ELi3EEENS4_18smem_ptr_flag_bitsILi8EEENSU_INS5_IJNSA_ILi8EEESI_EEENS5_IJSI_SC_EEEEEEEvNS4_8identityES12_S1C_vS1D_EENS_8epilogue10collective6detail29Sm90TmaWarpSpecializedAdapterINS1G_15DefaultEpilogueISK_SL_SL_NS1F_6thread17LinearCombinationISK_Li1EffLNS1K_9ScaleType4KindE0ELNS_15FloatRoundStyleE2ESK_EENS1_15EpilogueDefaultEEEEEvvEEEEvNT_6ParamsE,(.L_x_334 - _ZN7cutlass13device_kernelINS_4gemm6kernel13GemmUniversalIN4cute5tupleIJiiiiEEENS1_10collective13CollectiveMmaINS1_37MainloopSm90TmaGmmaWarpSpecializedFP8ILi3ENS5_IJNS4_1CILi2EEESB_NSA_ILi1EEEEEENS1_32KernelTmaWarpSpecializedPingpongEEENS5_IJNSA_ILi64EEENSA_ILi256EEENSA_ILi32EEEEEENS_12float_e5m2_tENS5_IJlSC_lEEESK_SL_NS4_8TiledMMAINS4_8MMA_AtomIJNS4_4SM904GMMA31MMA_64x256x32_F32E5M2E5M2_SS_TNILNSP_7ScaleInE1ELSR_1EEEEEENS4_6LayoutINS5_IJSC_SC_SC_EEENS5_IJNSA_ILi0EEESW_SW_EEEEENS5_IJNS4_10UnderscoreESZ_SZ_EEEEENS4_23SM90_TMA_LOAD_MULTICASTENS4_14ComposedLayoutINS4_7SwizzleILi1ELi4ELi3EEENS4_18smem_ptr_flag_bitsILi8EEENSU_INS5_IJNSA_ILi8EEESI_EEENS5_IJSI_SC_EEEEEEEvNS4_8identityES12_S1C_vS1D_EENS_8epilogue10collective6detail29Sm90TmaWarpSpecializedAdapterINS1G_15DefaultEpilogueISK_SL_SL_NS1F_6thread17LinearCombinationISK_Li1EffLNS1K_9ScaleType4KindE0ELNS_15FloatRoundStyleE2ESK_EENS1_15EpilogueDefaultEEEEEvvEEEEvNT_6ParamsE)
        .other          _ZN7cutlass13device_kernelINS_4gemm6kernel13GemmUniversalIN4cute5tupleIJiiiiEEENS1_10collective13CollectiveMmaINS1_37MainloopSm90TmaGmmaWarpSpecializedFP8ILi3ENS5_IJNS4_1CILi2EEESB_NSA_ILi1EEEEEENS1_32KernelTmaWarpSpecializedPingpongEEENS5_IJNSA_ILi64EEENSA_ILi256EEENSA_ILi32EEEEEENS_12float_e5m2_tENS5_IJlSC_lEEESK_SL_NS4_8TiledMMAINS4_8MMA_AtomIJNS4_4SM904GMMA31MMA_64x256x32_F32E5M2E5M2_SS_TNILNSP_7ScaleInE1ELSR_1EEEEEENS4_6LayoutINS5_IJSC_SC_SC_EEENS5_IJNSA_ILi0EEESW_SW_EEEEENS5_IJNS4_10UnderscoreESZ_SZ_EEEEENS4_23SM90_TMA_LOAD_MULTICASTENS4_14ComposedLayoutINS4_7SwizzleILi1ELi4ELi3EEENS4_18smem_ptr_flag_bitsILi8EEENSU_INS5_IJNSA_ILi8EEESI_EEENS5_IJSI_SC_EEEEEEEvNS4_8identityES12_S1C_vS1D_EENS_8epilogue10collective6detail29Sm90TmaWarpSpecializedAdapterINS1G_15DefaultEpilogueISK_SL_SL_NS1F_6thread17LinearCombinationISK_Li1EffLNS1K_9ScaleType4KindE0ELNS_15FloatRoundStyleE2ESK_EENS1_15EpilogueDefaultEEEEEvvEEEEvNT_6ParamsE,@"STO_CUDA_ENTRY STV_DEFAULT"
_ZN7cutlass13device_kernelINS_4gemm6kernel13GemmUniversalIN4cute5tupleIJiiiiEEENS1_10collective13CollectiveMmaINS1_37MainloopSm90TmaGmmaWarpSpecializedFP8ILi3ENS5_IJNS4_1CILi2EEESB_NSA_ILi1EEEEEENS1_32KernelTmaWarpSpecializedPingpongEEENS5_IJNSA_ILi64EEENSA_ILi256EEENSA_ILi32EEEEEENS_12float_e5m2_tENS5_IJlSC_lEEESK_SL_NS4_8TiledMMAINS4_8MMA_AtomIJNS4_4SM904GMMA31MMA_64x256x32_F32E5M2E5M2_SS_TNILNSP_7ScaleInE1ELSR_1EEEEEENS4_6LayoutINS5_IJSC_SC_SC_EEENS5_IJNSA_ILi0EEESW_SW_EEEEENS5_IJNS4_10UnderscoreESZ_SZ_EEEEENS4_23SM90_TMA_LOAD_MULTICASTENS4_14ComposedLayoutINS4_7SwizzleILi1ELi4ELi3EEENS4_18smem_ptr_flag_bitsILi8EEENSU_INS5_IJNSA_ILi8EEESI_EEENS5_IJSI_SC_EEEEEEEvNS4_8identityES12_S1C_vS1D_EENS_8epilogue10collective6detail29Sm90TmaWarpSpecializedAdapterINS1G_15DefaultEpilogueISK_SL_SL_NS1F_6thread17LinearCombinationISK_Li1EffLNS1K_9ScaleType4KindE0ELNS_15FloatRoundStyleE2ESK_EENS1_15EpilogueDefaultEEEEEvvEEEEvNT_6ParamsE:
[----:B------:R-:W0:Y:S02]  /*0000*/  LDC R1, c[0x0][0x28] ;  /* 0x00000a00ff017b82 */ /* 0x000e240000000800 */
[----:B0-----:R-:W-:Y:S01]  /*0010*/  VIADD R1, R1, 0xfffffee8 ;  /* 0xfffffee801017836 */ /* 0x001fe20000000000 */
[----:B------:R-:W0:Y:S01]  /*0020*/  S2R R2, SR_TID.X ;  /* 0x0000000000027919 */ /* 0x000e220000002100 */
[----:B------:R-:W-:Y:S01]  /*0030*/  ELECT P0, URZ, PT ;  /* 0x00000000003f782f */ /* 0x000fe20003800000 */
[----:B------:R-:W-:Y:S01]  /*0040*/  BSSY B0, `(.L_x_0) ;  /* 0x0000014000007945 */ /* 0x000fe20003800000 */
[--C-:B0-----:R-:W-:Y:S02]  /*0050*/  SHF.R.U32.HI R0, RZ, 0x5, R2.reuse ;  /* 0x00000005ff007819 */ /* 0x101fe40000011602 */
[----:B------:R-:W-:-:S03]  /*0060*/  SHF.R.U32.HI R5, RZ, 0x7, R2 ;  /* 0x00000007ff057819 */ /* 0x000fc60000011602 */
[----:B------:R-:W0:Y:S02]  /*0070*/  SHFL.IDX PT, R3, R0, RZ, 0x1f ;  /* 0x00001fff00037589 */ /* 0x000e2400000e0000 */
[----:B0-----:R-:W-:Y:S02]  /*0080*/  R2UR UR6, R3 ;  /* 0x00000000030672ca */ /* 0x001fe400000e0000 */
[----:B------:R0:W1:Y:S11]  /*0090*/  SHFL.IDX PT, R3, R5, RZ, 0x1f ;  /* 0x00001fff05037589 */ /* 0x00007600000e0000 */
[----:B------:R-:W-:-:S02]  /*00a0*/  USHF.R.S32.HI UR4, URZ, 0x1f, UR6 ;  /* 0x0000001f3f047899 */ /* 0x000fc40008011406 */
[----:B------:R-:W-:Y:S02]  /*00b0*/  ISETP.NE.OR P0, PT, RZ, UR6, !P0 ;  /* 0x00000006ff007c0c */ /* 0x000fe4000c705670 */
[----:B------:R-:W-:-:S04]  /*00c0*/  ULEA.HI UR4, UR4, UR6, URZ, 0x2 ;  /* 0x0000000604047291 */ /* 0x000fc8000f8f103f */
[----:B------:R-:W-:-:S04]  /*00d0*/  ULOP3.LUT UR4, UR4, 0xfffffffc, URZ, 0xc0, !UPT ;  /* 0xfffffffc04047892 */ /* 0x000fc8000f8ec03f */
[----:B------:R-:W-:-:S03]  /*00e0*/  UIADD3 UR6, UR6, -UR4, URZ ;  /* 0x8000000406067290 */ /* 0x000fc6000fffe03f */
[----:B01----:R-:W-:Y:S09]  /*00f0*/  @P0 BRA `(.L_x_1) ;  /* 0x0000000000200947 */ /* 0x003ff20003800000 */
[----:B------:R-:W-:Y:S02]  /*0100*/  ULDC.64 UR4, c[0x0][0x198] ;  /* 0x0000660000047ab9 */ /* 0x000fe40000000a00 */
[----:B------:R-:W-:Y:S02]  /*0110*/  UIADD3 UR8, UP0, UR4, 0xf0, URZ ;  /* 0x000000f004087890 */ /* 0x000fe4000ff1e03f */
[----:B------:R-:W-:Y:S02]  /*0120*/  UIADD3 UR4, UP1, UR4, 0x1f0, URZ ;  /* 0x000001f004047890 */ /* 0x000fe4000ff3e03f */
[----:B------:R-:W-:Y:S02]  /*0130*/  UIADD3.X UR9, URZ, UR5, URZ, UP0, !UPT ;  /* 0x000000053f097290 */ /* 0x000fe400087fe43f */
[----:B------:R-:W-:-:S07]  /*0140*/  UIADD3.X UR5, URZ, UR5, URZ, UP1, !UPT ;  /* 0x000000053f057290 */ /* 0x000fce0008ffe43f */
[----:B------:R0:W-:Y:S02]  /*0150*/  UTMACCTL.PF [UR8] ;  /* 0x00000000080079b9 */ /* 0x0001e40008040000 */
[----:B------:R0:W-:Y:S02]  /*0160*/  UTMACCTL.PF [UR4] ;  /* 0x00000000040079b9 */ /* 0x0001e40008040000 */
[----:B0-----:R-:W-:Y:S01]  /*0170*/  NOP ;  /* 0x0000000000007918 */ /* 0x001fe20000000000 */
.L_x_1:
[----:B------:R-:W-:Y:S05]  /*0180*/  BSYNC B0 ;  /* 0x0000000000007941 */ /* 0x000fea0003800000 */
.L_x_0:
[----:B------:R-:W0:Y:S01]  /*0190*/  SHFL.IDX PT, R6, R0, RZ, 0x1f ;  /* 0x00001fff00067589 */ /* 0x000e2200000e0000 */
[----:B------:R-:W-:Y:S01]  /*01a0*/  R2UR UR14, R3 ;  /* 0x00000000030e72ca */ /* 0x000fe200000e0000 */
[----:B------:R-:W-:-:S04]  /*01b0*/  UISETP.NE.AND UP0, UPT, UR6, 0x3, UPT ;  /* 0x000000030600788c */ /* 0x000fc8000bf05270 */
[----:B------:R-:W-:-:S08]  /*01c0*/  UISETP.EQ.OR UP0, UPT, UR6, URZ, !UP0 ;  /* 0x0000003f0600728c */ /* 0x000fd0000c702670 */
[----:B------:R-:W-:Y:S02]  /*01d0*/  UIADD3 UR12, UR14, -0x1, URZ ;  /* 0xffffffff0e0c7890 */ /* 0x000fe4000fffe03f */
[----:B------:R-:W-:Y:S02]  /*01e0*/  UISETP.EQ.AND UP0, UPT, UR14, URZ, UP0 ;  /* 0x0000003f0e00728c */ /* 0x000fe40008702270 */
[----:B------:R-:W-:Y:S02]  /*01f0*/  UISETP.GE.U32.AND UP1, UPT, UR12, 0x2, UPT ;  /* 0x000000020c00788c */ /* 0x000fe4000bf26070 */
[----:B------:R-:W-:Y:S01]  /*0200*/  USEL UR13, URZ, 0x1, !UP0 ;  /* 0x000000013f0d7887 */ /* 0x000fe2000c000000 */
[----:B0-----:R-:W-:-:S03]  /*0210*/  ISETP.NE.AND P0, PT, R6, RZ, PT ;  /* 0x000000ff0600720c */ /* 0x001fc60003f05270 */
[----:B------:R-:W-:-:S10]  /*0220*/  USEL UR13, UR13, 0x2, UP1 ;  /* 0x000000020d0d7887 */ /* 0x000fd40008800000 */
[----:B------:R-:W-:Y:S05]  /*0230*/  @P0 BRA `(.L_x_2) ;  /* 0x0000000000500947 */ /* 0x000fea0003800000 */
[----:B------:R-:W0:Y:S01]  /*0240*/  S2UR UR7, SR_CgaCtaId ;  /* 0x00000000000779c3 */ /* 0x000e220000008800 */
[----:B------:R-:W-:Y:S01]  /*0250*/  UMOV UR4, 0x400 ;  /* 0x0000040000047882 */ /* 0x000fe20000000000 */
[----:B------:R-:W-:Y:S01]  /*0260*/  UMOV UR5, 0x1 ;  /* 0x0000000100057882 */ /* 0x000fe20000000000 */
[----:B------:R-:W-:Y:S01]  /*0270*/  UMOV UR8, 0x3 ;  /* 0x0000000300087882 */ /* 0x000fe20000000000 */
[----:B------:R-:W-:Y:S01]  /*0280*/  ELECT P0, URZ, PT ;  /* 0x00000000003f782f */ /* 0x000fe20003800000 */
[----:B------:R-:W-:-:S04]  /*0290*/  UIADD3 UR8, -UR8, 0x100000, URZ ;  /* 0x0010000008087890 */ /* 0x000fc8000fffe13f */
[----:B------:R-:W-:Y:S02]  /*02a0*/  USHF.L.U32 UR9, UR8, 0xb, URZ ;  /* 0x0000000b08097899 */ /* 0x000fe4000800063f */
[----:B------:R-:W-:Y:S02]  /*02b0*/  USHF.L.U32 UR8, UR8, 0x1, URZ ;  /* 0x0000000108087899 */ /* 0x000fe4000800063f */
[----:B0-----:R-:W-:Y:S02]  /*02c0*/  ULEA UR7, UR7, UR4, 0x18 ;  /* 0x0000000407077291 */ /* 0x001fe4000f8ec03f */
[----:B------:R-:W-:-:S04]  /*02d0*/  UIADD3 UR4, -UR5, 0x100000, URZ ;  /* 0x0010000005047890 */ /* 0x000fc8000fffe13f */
[----:B------:R-:W-:Y:S02]  /*02e0*/  USHF.L.U32 UR5, UR4, 0xb, URZ ;  /* 0x0000000b04057899 */ /* 0x000fe4000800063f */
[----:B------:R-:W-:Y:S01]  /*02f0*/  USHF.L.U32 UR4, UR4, 0x1, URZ ;  /* 0x0000000104047899 */ /* 0x000fe2000800063f */
[----:B------:R-:W0:Y:S11]  /*0300*/  FENCE.VIEW.ASYNC.S ;  /* 0x00000000000073c6 */ /* 0x000e360000000000 */
[----:B0-----:R0:W1:Y:S01]  /*0310*/  SYNCS.EXCH.64 URZ, [UR7], UR4 ;  /* 0x00000004073f75b2 */ /* 0x0010620008000100 */
[----:B------:R0:W2:Y:S01]  /*0320*/  SYNCS.EXCH.64 URZ, [UR7+0x18], UR8 ;  /* 0x00001808073f75b2 */ /* 0x0000a20008000100 */
[----:B------:R0:W3:Y:S01]  /*0330*/  SYNCS.EXCH.64 URZ, [UR7+0x8], UR4 ;  /* 0x00000804073f75b2 */ /* 0x0000e20008000100 */
[----:B------:R0:W4:Y:S01]  /*0340*/  SYNCS.EXCH.64 URZ, [UR7+0x20], UR8 ;  /* 0x00002008073f75b2 */ /* 0x0001220008000100 */
[----:B------:R0:W0:Y:S01]  /*0350*/  SYNCS.EXCH.64 URZ, [UR7+0x10], UR4 ;  /* 0x00001004073f75b2 */ /* 0x0000220008000100 */
[----:B------:R0:W0:Y:S01]  /*0360*/  SYNCS.EXCH.64 URZ, [UR7+0x28], UR8 ;  /* 0x00002808073f75b2 */ /* 0x0000220008000100 */
[----:B------:R-:W-:Y:S01]  /*0370*/  NOP ;  /* 0x0000000000007918 */ /* 0x000fe20000000000 */
.L_x_2:
[----:B------:R-:W-:Y:S01]  /*0380*/  SHF.R.S32.HI R3, RZ, 0x1f, R2 ;  /* 0x0000001fff037819 */ /* 0x000fe20000011402 */
[----:B------:R-:W5:Y:S01]  /*0390*/  SHFL.IDX PT, R7, R0, RZ, 0x1f ;  /* 0x00001fff00077589 */ /* 0x000f6200000e0000 */
[----:B------:R-:W1:Y:S01]  /*03a0*/  S2UR UR15, SR_CTAID.X ;  /* 0x00000000000f79c3 */ /* 0x000e620000002500 */
[----:B------:R-:W-:Y:S02]  /*03b0*/  ELECT P0, URZ, PT ;  /* 0x00000000003f782f */ /* 0x000fe40003800000 */
[----:B------:R-:W-:Y:S01]  /*03c0*/  LEA.HI R3, R3, R2, RZ, 0x7 ;  /* 0x0000000203037211 */ /* 0x000fe200078f38ff */
[----:B------:R1:W2:Y:S01]  /*03d0*/  SHFL.IDX PT, R10, R0, RZ, 0x1f ;  /* 0x00001fff000a7589 */ /* 0x0002a200000e0000 */
[----:B------:R-:W-:Y:S01]  /*03e0*/  SHF.R.S32.HI R9, RZ, 0x1f, R6 ;  /* 0x0000001fff097819 */ /* 0x000fe20000011406 */
[----:B0-----:R-:W-:Y:S01]  /*03f0*/  ULDC UR4, c[0x0][0x150] ;  /* 0x0000540000047ab9 */ /* 0x001fe20000000800 */
[----:B------:R-:W-:Y:S02]  /*0400*/  LOP3.LUT R3, R3, 0xffffff80, RZ, 0xc0, !PT ;  /* 0xffffff8003037812 */ /* 0x000fe400078ec0ff */
[----:B------:R-:W-:-:S02]  /*0410*/  ELECT P1, URZ, PT ;  /* 0x00000000003f782f */ /* 0x000fc40003820000 */
[----:B------:R-:W-:Y:S01]  /*0420*/  LEA.HI R9, R9, R6, RZ, 0x2 ;  /* 0x0000000609097211 */ /* 0x000fe200078f10ff */
[----:B------:R-:W0:Y:S01]  /*0430*/  LDC R13, c[0x0][0x144] ;  /* 0x00005100ff0d7b82 */ /* 0x000e220000000800 */
[----:B------:R-:W-:Y:S01]  /*0440*/  UMOV UR9, 0x80 ;  /* 0x0000008000097882 */ /* 0x000fe20000000000 */
[----:B------:R-:W-:Y:S01]  /*0450*/  IMAD.IADD R3, R2, 0x1, -R3 ;  /* 0x0000000102037824 */ /* 0x000fe200078e0a03 */
[----:B------:R-:W-:Y:S01]  /*0460*/  LOP3.LUT R9, R9, 0x3ffffffc, RZ, 0xc0, !PT ;  /* 0x3ffffffc09097812 */ /* 0x000fe200078ec0ff */
[----:B------:R-:W-:Y:S01]  /*0470*/  NOP ;  /* 0x0000000000007918 */ /* 0x000fe20000000000 */
[----:B------:R-:W-:Y:S01]  /*0480*/  NOP ;  /* 0x0000000000007918 */ /* 0x000fe20000000000 */
[----:B------:R-:W-:Y:S02]  /*0490*/  ISETP.NE.AND P3, PT, RZ, UR14, PT ;  /* 0x0000000eff007c0c */ /* 0x000fe4000bf65270 */
[----:B------:R-:W-:Y:S01]  /*04a0*/  SHF.R.S32.HI R12, RZ, 0x1f, R3 ;  /* 0x0000001fff0c7819 */ /* 0x000fe20000011403 */
[----:B------:R-:W-:Y:S01]  /*04b0*/  IMAD.IADD R9, R6, 0x1, -R9 ;  /* 0x0000000106097824 */ /* 0x000fe200078e0a09 */
[----:B------:R-:W3:Y:S01]  /*04c0*/  LDC R15, c[0x0][0x148] ;  /* 0x00005200ff0f7b82 */ /* 0x000ee20000000800 */
[----:B------:R-:W4:Y:S01]  /*04d0*/  SHFL.IDX PT, R6, R5, RZ, 0x1f ;  /* 0x00001fff05067589 */ /* 0x000f2200000e0000 */
[----:B------:R-:W-:-:S02]  /*04e0*/  LEA.HI R4, R12, R3, RZ, 0x3 ;  /* 0x000000030c047211 */ /* 0x000fc400078f18ff */
[----:B-----5:R-:W-:Y:S02]  /*04f0*/  ISETP.NE.OR P0, PT, R7, RZ, !P0 ;  /* 0x000000ff0700720c */ /* 0x020fe40004705670 */
[--C-:B------:R-:W-:Y:S02]  /*0500*/  SHF.R.S32.HI R7, RZ, 0x3, R4.reuse ;  /* 0x00000003ff077819 */ /* 0x100fe40000011404 */
[----:B------:R-:W-:Y:S02]  /*0510*/  SHF.R.S32.HI R8, RZ, 0x1f, R4 ;  /* 0x0000001fff087819 */ /* 0x000fe40000011404 */
[----:B------:R-:W5:Y:S01]  /*0520*/  S2R R4, SR_CTAID.Y ;  /* 0x0000000000047919 */ /* 0x000f620000002600 */
[----:B-1----:R-:W-:Y:S02]  /*0530*/  I2FP.F32.U32 R0, UR15 ;  /* 0x0000000f00007c45 */ /* 0x002fe40008201000 */
[----:B------:R-:W-:Y:S02]  /*0540*/  LEA.HI R8, R8, R7, RZ, 0x2 ;  /* 0x0000000708087211 */ /* 0x000fe400078f10ff */
[----:B--2---:R-:W-:Y:S01]  /*0550*/  ISETP.NE.OR P1, PT, R10, RZ, !P1 ;  /* 0x000000ff0a00720c */ /* 0x004fe20004f25670 */
[----:B------:R-:W-:Y:S01]  /*0560*/  FMUL R11, R0, UR4 ;  /* 0x00000004000b7c20 */ /* 0x000fe20008400000 */
[----:B------:R-:W-:Y:S01]  /*0570*/  LOP3.LUT R8, R8, 0xfffffffc, RZ, 0xc0, !PT ;  /* 0xfffffffc08087812 */ /* 0x000fe200078ec0ff */
[----:B------:R-:W-:Y:S01]  /*0580*/  VOTEU.ALL UP0, P0 ;  /* 0x00000000003f7886 */ /* 0x000fe20000000000 */
[----:B------:R-:W-:-:S03]  /*0590*/  ULDC UR4, c[0x0][0x154] ;  /* 0x0000550000047ab9 */ /* 0x000fc60000000800 */
[----:B------:R-:W-:Y:S01]  /*05a0*/  IMAD.IADD R8, R7, 0x1, -R8 ;  /* 0x0000000107087824 */ /* 0x000fe200078e0a08 */
[----:B------:R-:W1:Y:S01]  /*05b0*/  F2I.U32.TRUNC.NTZ R11, R11 ;  /* 0x0000000b000b7305 */ /* 0x000e62000020f000 */
[----:B------:R-:W2:Y:S01]  /*05c0*/  @!UP0 S2UR UR8, SR_CgaCtaId ;  /* 0x00000000000889c3 */ /* 0x000ea20000008800 */
[----:B------:R-:W-:Y:S01]  /*05d0*/  @!UP0 UMOV UR7, 0x400 ;  /* 0x0000040000078882 */ /* 0x000fe20000000000 */
[----:B------:R-:W-:Y:S01]  /*05e0*/  IMAD R8, R9, 0x4, R8 ;  /* 0x0000000409087824 */ /* 0x000fe200078e0208 */
[----:B----4-:R-:W-:Y:S01]  /*05f0*/  R2UR UR17, R6 ;  /* 0x00000000061172ca */ /* 0x010fe200000e0000 */
[----:B------:R-:W-:Y:S01]  /*0600*/  VOTEU.ALL UP1, P1 ;  /* 0x00000000003f7886 */ /* 0x000fe20000820000 */
[----:B------:R-:W-:Y:S01]  /*0610*/  VOTEU.ALL UP2, P1 ;  /* 0x00000000003f7886 */ /* 0x000fe20000840000 */
[C---:B------:R-:W-:Y:S01]  /*0620*/  IMAD.SHL.U32 R7, R8.reuse, 0x4, RZ ;  /* 0x0000000408077824 */ /* 0x040fe200078e00ff */
[----:B------:R-:W-:Y:S01]  /*0630*/  LEA.HI R0, R8, R8, RZ, 0x1 ;  /* 0x0000000808007211 */ /* 0x000fe200078f08ff */
[----:B------:R-:W-:Y:S01]  /*0640*/  VOTEU.ALL UP3, P1 ;  /* 0x00000000003f7886 */ /* 0x000fe20000860000 */
[----:B------:R-:W4:Y:S01]  /*0650*/  @!UP1 S2UR UR11, SR_CgaCtaId ;  /* 0x00000000000b99c3 */ /* 0x000f220000008800 */
[----:B------:R-:W-:Y:S01]  /*0660*/  @!UP1 UMOV UR10, 0x400 ;  /* 0x00000400000a9882 */ /* 0x000fe20000000000 */
[----:B------:R-:W-:Y:S01]  /*0670*/  LOP3.LUT R9, R0, 0xfffffffe, RZ, 0xc0, !PT ;  /* 0xfffffffe00097812 */ /* 0x000fe200078ec0ff */
[----:B------:R-:W-:Y:S01]  /*0680*/  VOTEU.ALL UP4, P1 ;  /* 0x00000000003f7886 */ /* 0x000fe20000880000 */
[C---:B------:R-:W-:Y:S01]  /*0690*/  LOP3.LUT R17, R8.reuse, 0xc, R7, 0x78, !PT ;  /* 0x0000000c08117812 */ /* 0x040fe200078e7807 */
[----:B-1----:R-:W-:Y:S01]  /*06a0*/  IMAD.MOV R14, RZ, RZ, -R11 ;  /* 0x000000ffff0e7224 */ /* 0x002fe200078e0a0b */
[----:B------:R-:W-:Y:S01]  /*06b0*/  VOTEU.ALL UP5, P1 ;  /* 0x00000000003f7886 */ /* 0x000fe200008a0000 */
[----:B------:R-:W-:Y:S01]  /*06c0*/  IMAD.IADD R9, R8, 0x1, -R9 ;  /* 0x0000000108097824 */ /* 0x000fe200078e0a09 */
[----:B-----5:R-:W-:Y:S01]  /*06d0*/  I2FP.F32.U32 R0, R4 ;  /* 0x0000000400007245 */ /* 0x020fe20000201000 */
[----:B0-----:R-:W-:Y:S01]  /*06e0*/  IMAD R14, R13, R14, UR15 ;  /* 0x0000000f0d0e7e24 */ /* 0x001fe2000f8e020e */
[----:B------:R-:W0:Y:S01]  /*06f0*/  LDC R8, c[0x0][0x140] ;  /* 0x00005000ff087b82 */ /* 0x000e220000000800 */
[----:B------:R1:W-:Y:S02]  /*0700*/  STL [R1+0x80], R17 ;  /* 0x0000801101007387 */ /* 0x0003e40000100800 */
[----:B------:R-:W-:Y:S01]  /*0710*/  FMUL R0, R0, UR4 ;  /* 0x0000000400007c20 */ /* 0x000fe20008400000 */
[----:B------:R-:W-:Y:S01]  /*0720*/  ISETP.NE.AND P2, PT, R9, R14, PT ;  /* 0x0000000e0900720c */ /* 0x000fe20003f45270 */
[----:B------:R-:W-:Y:S01]  /*0730*/  UMOV UR4, 0x20 ;  /* 0x0000002000047882 */ /* 0x000fe20000000000 */
[----:B--2---:R-:W-:-:S02]  /*0740*/  @!UP0 ULEA UR7, UR8, UR7, 0x18 ;  /* 0x0000000708078291 */ /* 0x004fc4000f8ec03f */
[----:B------:R-:W-:-:S04]  /*0750*/  @!UP0 UIADD3 UR4, -UR4, 0x100000, URZ ;  /* 0x0010000004048890 */ /* 0x000fc8000fffe13f */
[----:B------:R-:W-:Y:S02]  /*0760*/  @!UP0 USHF.L.U32 UR5, UR4, 0xb, URZ ;  /* 0x0000000b04058899 */ /* 0x000fe4000800063f */
[----:B------:R-:W-:Y:S01]  /*0770*/  @!UP0 USHF.L.U32 UR4, UR4, 0x1, URZ ;  /* 0x0000000104048899 */ /* 0x000fe2000800063f */
[----:B------:R-:W2:Y:S01]  /*0780*/  F2I.U32.TRUNC.NTZ R0, R0 ;  /* 0x0000000000007305 */ /* 0x000ea2000020f000 */
[----:B------:R-:W-:-:S04]  /*0790*/  @!UP1 UIADD3 UR8, -UR9, 0x100000, URZ ;  /* 0x0010000009089890 */ /* 0x000fc8000fffe13f */
[----:B------:R-:W-:Y:S02]  /*07a0*/  @!UP1 USHF.L.U32 UR9, UR8, 0xb, URZ ;  /* 0x0000000b08099899 */ /* 0x000fe4000800063f */
[----:B------:R-:W-:Y:S01]  /*07b0*/  @!UP1 USHF.L.U32 UR8, UR8, 0x1, URZ ;  /* 0x0000000108089899 */ /* 0x000fe2000800063f */
[----:B------:R-:W-:Y:S01]  /*07c0*/  VOTEU.ALL UP0, P0 ;  /* 0x00000000003f7886 */ /* 0x000fe20000000000 */
[----:B----4-:R-:W-:Y:S01]  /*07d0*/  @!UP1 ULEA UR10, UR11, UR10, 0x18 ;  /* 0x0000000a0b0a9291 */ /* 0x010fe2000f8ec03f */
[----:B------:R-:W-:Y:S01]  /*07e0*/  VOTEU.ALL UP1, P0 ;  /* 0x00000000003f7886 */ /* 0x000fe20000020000 */
[----:B------:R-:W-:-:S04]  /*07f0*/  LOP3.LUT P0, RZ, R3, 0x7, RZ, 0xc0, !PT ;  /* 0x0000000703ff7812 */ /* 0x000fc8000780c0ff */
[C---:B------:R-:W-:Y:S01]  /*0800*/  ISETP.LT.U32.AND P0, PT, R17.reuse, 0x4, !P0 ;  /* 0x000000041100780c */ /* 0x040fe20004701070 */
[----:B------:R-:W4:Y:S02]  /*0810*/  FENCE.VIEW.ASYNC.S ;  /* 0x00000000000073c6 */ /* 0x000f240000000000 */
[----:B----4-:R1:W4:Y:S01]  /*0820*/  @!UP0 SYNCS.EXCH.64 URZ, [UR7+0x60], UR4 ;  /* 0x00006004073f85b2 */ /* 0x0103220008000100 */
[----:B--2---:R-:W-:Y:S01]  /*0830*/  IMAD.MOV R16, RZ, RZ, -R0 ;  /* 0x000000ffff107224 */ /* 0x004fe200078e0a00 */
[----:B------:R-:W-:Y:S02]  /*0840*/  @P2 LEA.HI R0, R17, R17, RZ, 0x1 ;  /* 0x0000001111002211 */ /* 0x000fe400078f08ff */
[----:B0-----:R-:W-:Y:S01]  /*0850*/  ISETP.EQ.U32.AND P1, PT, R8, 0x1, PT ;  /* 0x000000010800780c */ /* 0x001fe20003f22070 */
[----:B---3--:R-:W-:Y:S01]  /*0860*/  IMAD R7, R15, R16, R4 ;  /* 0x000000100f077224 */ /* 0x008fe200078e0204 */
[----:B------:R-:W-:-:S04]  /*0870*/  @P2 SHF.R.S32.HI R0, RZ, 0x1, R0 ;  /* 0x00000001ff002819 */ /* 0x000fc80000011400 */
[----:B------:R-:W-:Y:S01]  /*0880*/  @P2 ISETP.NE.AND P4, PT, R0, R7, PT ;  /* 0x000000070000220c */ /* 0x000fe20003f85270 */
[----:B------:R-:W-:Y:S01]  /*0890*/  IMAD.MOV.U32 R0, RZ, RZ, 0x1 ;  /* 0x00000001ff007424 */ /* 0x000fe200078e00ff */
[----:B------:R-:W-:Y:S02]  /*08a0*/  SEL R7, RZ, 0x1, !P0 ;  /* 0x00000001ff077807 */ /* 0x000fe40004000000 */
[----:B------:R-:W-:Y:S01]  /*08b0*/  @P2 SEL R0, RZ, 0x1, P4 ;  /* 0x00000001ff002807 */ /* 0x000fe20002000000 */
[----:B------:R1:W0:Y:S01]  /*08c0*/  @!UP1 SYNCS.EXCH.64 URZ, [UR7+0x68], UR4 ;  /* 0x00006804073f95b2 */ /* 0x0002220008000100 */
[----:B------:R-:W-:Y:S02]  /*08d0*/  NOP ;  /* 0x0000000000007918 */ /* 0x000fe40000000000 */
[----:B------:R-:W-:-:S05]  /*08e0*/  LOP3.LUT R0, R0, R7, RZ, 0xc0, !PT ;  /* 0x0000000700007212 */ /* 0x000fca00078ec0ff */
[----:B------:R1:W-:Y:S01]  /*08f0*/  STL [R1+0x78], R0 ;  /* 0x0000780001007387 */ /* 0x0003e20000100800 */
[----:B------:R1:W2:Y:S01]  /*0900*/  @!UP2 SYNCS.EXCH.64 URZ, [UR10+0x40], UR8 ;  /* 0x000040080a3fa5b2 */ /* 0x0002a20008000100 */
[----:B------:R1:W3:Y:S01]  /*0910*/  @!UP3 SYNCS.EXCH.64 URZ, [UR10+0x48], UR8 ;  /* 0x000048080a3fb5b2 */ /* 0x0002e20008000100 */
[----:B------:R1:W0:Y:S01]  /*0920*/  @!UP4 SYNCS.EXCH.64 URZ, [UR10+0x50], UR8 ;  /* 0x000050080a3fc5b2 */ /* 0x0002220008000100 */
[----:B------:R1:W0:Y:S01]  /*0930*/  @!UP5 SYNCS.EXCH.64 URZ, [UR10+0x58], UR8 ;  /* 0x000058080a3fd5b2 */ /* 0x0002220008000100 */
[----:B------:R-:W-:Y:S01]  /*0940*/  NOP ;  /* 0x0000000000007918 */ /* 0x000fe20000000000 */
[----:B----4-:R-:W-:Y:S05]  /*0950*/  @!P1 BRA `(.L_x_3) ;  /* 0x0000000000089947 */ /* 0x010fea0003800000 */
[----:B0-23--:R-:W-:Y:S01]  /*0960*/  UCGABAR_ARV ;  /* 0x00000000000079c7 */ /* 0x00dfe20008000000 */
[----:B------:R-:W-:Y:S05]  /*0970*/  BRA `(.L_x_4) ;  /* 0x0000000000047947 */ /* 0x000fea0003800000 */
.L_x_3:
[----:B0-23--:R-:W-:Y:S01]  /*0980*/  NOP ;  /* 0x0000000000007918 */ /* 0x00dfe20000000000 */
.L_x_4:
[----:B-1----:R-:W-:Y:S01]  /*0990*/  ULDC.64 UR4, c[0x0][0x598] ;  /* 0x0001660000047ab9 */ /* 0x002fe20000000a00 */
[----:B------:R-:W-:Y:S01]  /*09a0*/  ULDC.64 UR20, c[0x0][0x208] ;  /* 0x0000820000147ab9 */ /* 0x000fe20000000a00 */
[----:B------:R-:W-:-:S04]  /*09b0*/  ISETP.NE.U32.AND P0, PT, RZ, UR4, PT ;  /* 0x00000004ff007c0c */ /* 0x000fc8000bf05070 */
[----:B------:R-:W-:-:S13]  /*09c0*/  ISETP.NE.AND.EX P0, PT, RZ, UR5, PT, P0 ;  /* 0x00000005ff007c0c */ /* 0x000fda000bf05300 */
[----:B------:R-:W-:Y:S05]  /*09d0*/  @!P0 BRA `(.L_x_5) ;  /* 0x0000000000208947 */ /* 0x000fea0003800000 */
[----:B------:R-:W0:Y:S02]  /*09e0*/  LDC.64 R6, c[0x0][0x598] ;  /* 0x00016600ff067b82 */ /* 0x000e240000000a00 */
[----:B0-----:R-:W2:Y:S02]  /*09f0*/  LDG.E.64 R6, desc[UR20][R6.64] ;  /* 0x0000001406067981 */ /* 0x001ea4000c1e1b00 */
[----:B--2---:R-:W-:-:S04]  /*0a00*/  ISETP.NE.U32.AND P0, PT, R6, RZ, PT ;  /* 0x000000ff0600720c */ /* 0x004fc80003f05070 */
[----:B------:R-:W-:-:S13]  /*0a10*/  ISETP.NE.AND.EX P0, PT, R7, RZ, PT, P0 ;  /* 0x000000ff0700720c */ /* 0x000fda0003f05300 */
[----:B------:R-:W-:Y:S05]  /*0a20*/  @!P0 BRA `(.L_x_5) ;  /* 0x00000000000c8947 */ /* 0x000fea0003800000 */
[----:B------:R-:W2:Y:S02]  /*0a30*/  LD.E R6, desc[UR20][R6.64] ;  /* 0x0000001406067980 */ /* 0x000ea4000c101900 */
[----:B--2---:R-:W-:Y:S01]  /*0a40*/  R2UR UR25, R6 ;  /* 0x00000000061972ca */ /* 0x004fe200000e0000 */
[----:B------:R-:W-:-:S14]  /*0a50*/  BRA `(.L_x_6) ;  /* 0x0000000000247947 */ /* 0x000fdc0003800000 */
.L_x_5:
[----:B------:R-:W-:Y:S02]  /*0a60*/  ULDC.64 UR4, c[0x0][0x588] ;  /* 0x0001620000047ab9 */ /* 0x000fe40000000a00 */
[----:B------:R-:W-:-:S04]  /*0a70*/  ISETP.NE.U32.AND P0, PT, RZ, UR4, PT ;  /* 0x00000004ff007c0c */ /* 0x000fc8000bf05070 */
[----:B------:R-:W-:-:S13]  /*0a80*/  ISETP.NE.AND.EX P0, PT, RZ, UR5, PT, P0 ;  /* 0x00000005ff007c0c */ /* 0x000fda000bf05300 */
[----:B------:R-:W-:Y:S05]  /*0a90*/  @!P0 BRA `(.L_x_7) ;  /* 0x0000000000108947 */ /* 0x000fea0003800000 */
[----:B------:R-:W0:Y:S02]  /*0aa0*/  LDC.64 R6, c[0x0][0x588] ;  /* 0x00016200ff067b82 */ /* 0x000e240000000a00 */
[----:B0-----:R-:W2:Y:S02]  /*0ab0*/  LDG.E R6, desc[UR20][R6.64] ;  /* 0x0000001406067981 */ /* 0x001ea4000c1e1900 */
[----:B--2---:R-:W-:Y:S01]  /*0ac0*/  R2UR UR25, R6 ;  /* 0x00000000061972ca */ /* 0x004fe200000e0000 */
[----:B------:R-:W-:-:S14]  /*0ad0*/  BRA `(.L_x_6) ;  /* 0x0000000000047947 */ /* 0x000fdc0003800000 */
.L_x_7:
[----:B------:R-:W-:-:S05]  /*0ae0*/  ULDC UR25, c[0x0][0x580] ;  /* 0x0001600000197ab9 */ /* 0x000fca0000000800 */
.L_x_6:
[----:B------:R-:W-:Y:S02]  /*0af0*/  ULDC.64 UR4, c[0x0][0x5a0] ;  /* 0x0001680000047ab9 */ /* 0x000fe40000000a00 */
        /* <DEDUP_REMOVED lines=11> */
.L_x_8:
        /* <DEDUP_REMOVED lines=8> */
.L_x_10:
[----:B------:R-:W-:-:S05]  /*0c30*/  ULDC UR26, c[0x0][0x584] ;  /* 0x00016100001a7ab9 */ /* 0x000fca0000000800 */
.L_x_9:
[----:B------:R-:W0:Y:S01]  /*0c40*/  LDC R0, c[0x0][0x65c] ;  /* 0x00019700ff007b82 */ /* 0x000e220000000800 */
[----:B------:R-:W-:Y:S01]  /*0c50*/  IMAD.U32 R6, RZ, RZ, UR15 ;  /* 0x0000000fff067e24 */ /* 0x000fe2000f8e00ff */
[----:B------:R-:W-:Y:S01]  /*0c60*/  UISETP.NE.AND UP0, UPT, UR14, 0x2, UPT ;  /* 0x000000020e00788c */ /* 0x000fe2000bf05270 */
[----:B------:R-:W-:Y:S01]  /*0c70*/  IMAD.MOV.U32 R7, RZ, RZ, RZ ;  /* 0x000000ffff077224 */ /* 0x000fe200078e00ff */
[----:B------:R-:W-:Y:S01]  /*0c80*/  ULDC UR7, c[0x0][0x28c] ;  /* 0x0000a30000077ab9 */ /* 0x000fe20000000800 */
[----:B------:R-:W-:Y:S01]  /*0c90*/  UMOV UR5, URZ ;  /* 0x0000003f00057c82 */ /* 0x000fe20008000000 */
[----:B------:R-:W-:Y:S02]  /*0ca0*/  UIADD3 UR7, UR7, 0x1f, URZ ;  /* 0x0000001f07077890 */ /* 0x000fe4000fffe03f */
[----:B------:R-:W-:Y:S01]  /*0cb0*/  PLOP3.LUT P0, PT, PT, PT, UP0, 0x80, 0x0 ;  /* 0x000000000000781c */ /* 0x000fe20003f0f008 */
[----:B------:R-:W-:Y:S01]  /*0cc0*/  UMOV UR4, URZ ;  /* 0x0000003f00047c82 */ /* 0x000fe20008000000 */
[----:B------:R-:W-:Y:S01]  /*0cd0*/  USHF.R.S32.HI UR10, URZ, 0x1f, UR7 ;  /* 0x0000001f3f0a7899 */ /* 0x000fe20008011407 */
[----:B------:R-:W-:-:S03]  /*0ce0*/  ULDC.64 UR18, c[0x0][0x650] ;  /* 0x0001940000127ab9 */ /* 0x000fc60000000a00 */
[----:B------:R-:W-:-:S04]  /*0cf0*/  ULEA.HI UR10, UR10, UR7, URZ, 0x5 ;  /* 0x000000070a0a7291 */ /* 0x000fc8000f8f283f */
[----:B------:R-:W-:Y:S01]  /*0d00*/  USHF.R.S32.HI UR14, URZ, 0x5, UR10 ;  /* 0x000000053f0e7899 */ /* 0x000fe2000801140a */
[----:B0-----:R-:W-:-:S13]  /*0d10*/  ISETP.NE.AND P2, PT, R0, 0x1, PT ;  /* 0x000000010000780c */ /* 0x001fda0003f45270 */
[----:B------:R-:W0:Y:S01]  /*0d20*/  @P2 LDC R9, c[0x0][0x10] ;  /* 0x00000400ff092b82 */ /* 0x000e220000000800 */
[----:B------:R-:W-:-:S07]  /*0d30*/  @P2 IMAD.MOV.U32 R5, RZ, RZ, RZ ;  /* 0x000000ffff052224 */ /* 0x000fce00078e00ff */
[----:B------:R-:W1:Y:S01]  /*0d40*/  @!P2 LDC R11, c[0x0][0xc] ;  /* 0x00000300ff0bab82 */ /* 0x000e620000000800 */
[----:B------:R-:W-:Y:S01]  /*0d50*/  ULDC UR8, c[0x0][0xc] ;  /* 0x0000030000087ab9 */ /* 0x000fe20000000800 */
[----:B------:R-:W-:Y:S01]  /*0d60*/  ULDC UR9, c[0x0][0x10] ;  /* 0x0000040000097ab9 */ /* 0x000fe20000000800 */
[----:B------:R-:W-:Y:S01]  /*0d70*/  ULDC UR7, c[0x0][0x14] ;  /* 0x0000050000077ab9 */ /* 0x000fe20000000800 */
[----:B------:R-:W-:-:S04]  /*0d80*/  UIMAD.WIDE.U32 UR8, UR8, UR9, URZ ;  /* 0x00000009080872a5 */ /* 0x000fc8000f8e003f */
[----:B------:R-:W-:Y:S01]  /*0d90*/  UIMAD.WIDE.U32 UR22, UR8, UR7, URZ ;  /* 0x00000007081672a5 */ /* 0x000fe2000f8e003f */
[----:B0-----:R-:W-:Y:S01]  /*0da0*/  @P2 IMAD.WIDE.U32 R8, R9, UR15, R4 ;  /* 0x0000000f09082c25 */ /* 0x001fe2000f8e0004 */
[----:B------:R-:W-:-:S03]  /*0db0*/  UIMAD UR15, UR9, UR7, URZ ;  /* 0x00000007090f72a4 */ /* 0x000fc6000f8e023f */
[----:B------:R-:W-:Y:S01]  /*0dc0*/  @P2 IMAD.MOV.U32 R13, RZ, RZ, R8 ;  /* 0x000000ffff0d2224 */ /* 0x000fe200078e0008 */
[----:B------:R-:W-:Y:S01]  /*0dd0*/  UIADD3 UR15, UR23, UR15, URZ ;  /* 0x0000000f170f7290 */ /* 0x000fe2000fffe03f */
[----:B-1----:R-:W-:-:S04]  /*0de0*/  @!P2 IMAD.WIDE.U32 R6, R4, R11, R6 ;  /* 0x0000000b0406a225 */ /* 0x002fc800078e0006 */
[----:B------:R-:W-:Y:S02]  /*0df0*/  @P2 IMAD.MOV.U32 R11, RZ, RZ, RZ ;  /* 0x000000ffff0b2224 */ /* 0x000fe400078e00ff */
[----:B------:R-:W-:Y:S02]  /*0e00*/  @!P2 IMAD.MOV.U32 R13, RZ, RZ, R6 ;  /* 0x000000ffff0da224 */ /* 0x000fe400078e0006 */
[----:B------:R-:W-:Y:S02]  /*0e10*/  @P2 IMAD.IADD R10, R9, 0x1, R11 ;  /* 0x00000001090a2824 */ /* 0x000fe400078e020b */
[----:B------:R-:W-:Y:S01]  /*0e20*/  @!P2 IMAD.MOV.U32 R10, RZ, RZ, R7 ;  /* 0x000000ffff0aa224 */ /* 0x000fe200078e0007 */
[----:B------:R0:W-:Y:S01]  /*0e30*/  STL [R1+0x88], R13 ;  /* 0x0000880d01007387 */ /* 0x0001e20000100800 */
[----:B------:R-:W-:Y:S02]  /*0e40*/  IMAD.MOV.U32 R17, RZ, RZ, R13 ;  /* 0x000000ffff117224 */ /* 0x000fe400078e000d */
[----:B------:R-:W-:Y:S01]  /*0e50*/  IMAD.MOV.U32 R22, RZ, RZ, R10 ;  /* 0x000000ffff167224 */ /* 0x000fe200078e000a */
[----:B------:R0:W-:Y:S01]  /*0e60*/  STL [R1+0x84], R10 ;  /* 0x0000840a01007387 */ /* 0x0001e20000100800 */
[----:B------:R-:W-:Y:S05]  /*0e70*/  @P0 BRA `(.L_x_11) ;  /* 0x0000000000280947 */ /* 0x000fea0003800000 */
[----:B------:R-:W-:Y:S01]  /*0e80*/  IADD3 R17, P0, R17, UR22, RZ ;  /* 0x0000001611117c10 */ /* 0x000fe2000ff1e0ff */
[----:B------:R-:W-:Y:S02]  /*0e90*/  UISETP.GE.U32.AND UP0, UPT, UR14, 0x3, UPT ;  /* 0x000000030e00788c */ /* 0x000fe4000bf06070 */
[----:B------:R-:W-:Y:S01]  /*0ea0*/  UIMAD.WIDE.U32 UR4, UR14, -0x55555555, URZ ;  /* 0xaaaaaaab0e0478a5 */ /* 0x000fe2000f8e003f */
[----:B------:R-:W-:Y:S01]  /*0eb0*/  IADD3.X R22, R22, UR15, RZ, P0, !PT ;  /* 0x0000000f16167c10 */ /* 0x000fe200087fe4ff */
[----:B------:R1:W-:Y:S02]  /*0ec0*/  STL [R1+0x88], R17 ;  /* 0x0000881101007387 */ /* 0x0003e40000100800 */
[----:B------:R-:W-:Y:S02]  /*0ed0*/  USHF.R.U32.HI UR5, URZ, 0x1, UR5 ;  /* 0x000000013f057899 */ /* 0x000fe40008011605 */
[----:B------:R1:W-:Y:S01]  /*0ee0*/  STL [R1+0x84], R22 ;  /* 0x0000841601007387 */ /* 0x0003e20000100800 */
[----:B------:R-:W-:-:S02]  /*0ef0*/  UMOV UR4, URZ ;  /* 0x0000003f00047c82 */ /* 0x000fc40008000000 */
[----:B------:R-:W-:Y:S02]  /*0f00*/  @UP0 ULOP3.LUT UR4, UR5, 0x1, URZ, 0xc0, !UPT ;  /* 0x0000000105040892 */ /* 0x000fe4000f8ec03f */
[----:B------:R-:W-:-:S12]  /*0f10*/  UIMAD UR5, UR5, -0x3, UR14 ;  /* 0xfffffffd050578a4 */ /* 0x000fd8000f8e020e */
.L_x_11:
[----:B------:R-:W-:Y:S01]  /*0f20*/  IMAD.MOV.U32 R8, RZ, RZ, -0x1 ;  /* 0xffffffffff087424 */ /* 0x000fe200078e00ff */
[----:B------:R-:W-:Y:S01]  /*0f30*/  ISETP.GE.U32.AND P0, PT, R17, UR18, PT ;  /* 0x0000001211007c0c */ /* 0x000fe2000bf06070 */
[----:B------:R-:W-:Y:S01]  /*0f40*/  IMAD.MOV.U32 R6, RZ, RZ, -0x1 ;  /* 0xffffffffff067424 */ /* 0x000fe200078e00ff */
[----:B------:R-:W-:Y:S01]  /*0f50*/  PRMT R0, RZ, 0x7610, R0 ;  /* 0x00007610ff007816 */ /* 0x000fe20000000000 */
[----:B------:R-:W-:Y:S01]  /*0f60*/  IMAD.MOV.U32 R7, RZ, RZ, -0x1 ;  /* 0xffffffffff077424 */ /* 0x000fe200078e00ff */
[----:B------:R2:W-:Y:S01]  /*0f70*/  STL [R1+0x8c], R8 ;  /* 0x00008c0801007387 */ /* 0x0005e20000100800 */
[----:B------:R-:W-:-:S03]  /*0f80*/  ISETP.GE.U32.AND.EX P0, PT, R22, UR19, PT, P0 ;  /* 0x0000001316007c0c */ /* 0x000fc6000bf06100 */
[----:B------:R2:W-:Y:S04]  /*0f90*/  STL [R1+0x7c], R6 ;  /* 0x00007c0601007387 */ /* 0x0005e80000100800 */
[----:B------:R2:W-:Y:S06]  /*0fa0*/  STL [R1+0x90], R7 ;  /* 0x0000900701007387 */ /* 0x0005ec0000100800 */
[----:B------:R-:W-:Y:S05]  /*0fb0*/  @P0 BRA `(.L_x_12) ;  /* 0x0000000400380947 */ /* 0x000fea0003800000 */
[----:B------:R-:W3:Y:S01]  /*0fc0*/  LDC.64 R18, c[0x0][0x628] ;  /* 0x00018a00ff127b82 */ /* 0x000ee20000000a00 */
[----:B--2---:R-:W-:Y:S02]  /*0fd0*/  IMAD.MOV.U32 R6, RZ, RZ, R17 ;  /* 0x000000ffff067224 */ /* 0x004fe400078e0011 */
[----:B------:R-:W-:-:S05]  /*0fe0*/  IMAD.MOV.U32 R7, RZ, RZ, R22 ;  /* 0x000000ffff077224 */ /* 0x000fca00078e0016 */
[----:B------:R-:W2:Y:S08]  /*0ff0*/  LDC R0, c[0x0][0x630] ;  /* 0x00018c00ff007b82 */ /* 0x000eb00000000800 */
[----:B------:R-:W4:Y:S01]  /*1000*/  LDC.64 R20, c[0x0][0x620] ;  /* 0x00018800ff147b82 */ /* 0x000f220000000a00 */
[----:B---3--:R-:W-:-:S04]  /*1010*/  ISETP.NE.U32.AND P0, PT, R18, RZ, PT ;  /* 0x000000ff1200720c */ /* 0x008fc80003f05070 */
[----:B------:R-:W-:-:S13]  /*1020*/  ISETP.NE.AND.EX P0, PT, R19, RZ, PT, P0 ;  /* 0x000000ff1300720c */ /* 0x000fda0003f05300 */
[----:B--2-4-:R-:W-:Y:S05]  /*1030*/  @!P0 BRA `(.L_x_13) ;  /* 0x0000000000288947 */ /* 0x014fea0003800000 */
[----:B------:R-:W2:Y:S02]  /*1040*/  LDC R11, c[0x0][0x634] ;  /* 0x00018d00ff0b7b82 */ /* 0x000ea40000000800 */
[----:B--2---:R-:W-:-:S05]  /*1050*/  IADD3 R11, P0, R17, R11, RZ ;  /* 0x0000000b110b7210 */ /* 0x004fca0007f1e0ff */
[----:B0-----:R-:W-:-:S04]  /*1060*/  IMAD.X R13, RZ, RZ, R22, P0 ;  /* 0x000000ffff0d7224 */ /* 0x001fc800000e0616 */
[----:B------:R-:W-:-:S04]  /*1070*/  IMAD.WIDE.U32 R6, R13, R18, RZ ;  /* 0x000000120d067225 */ /* 0x000fc800078e00ff */
[----:B------:R-:W-:-:S04]  /*1080*/  IMAD.WIDE.U32 R8, P0, R11, R19, R6 ;  /* 0x000000130b087225 */ /* 0x000fc80007800006 */
[----:B------:R-:W-:-:S04]  /*1090*/  IMAD.WIDE.U32 R6, R11, R18, RZ ;  /* 0x000000120b067225 */ /* 0x000fc800078e00ff */
[----:B------:R-:W-:Y:S01]  /*10a0*/  IMAD.X R11, RZ, RZ, RZ, P0 ;  /* 0x000000ffff0b7224 */ /* 0x000fe200000e06ff */
[----:B------:R-:W-:Y:S01]  /*10b0*/  IADD3 RZ, P0, R7, R8, RZ ;  /* 0x0000000807ff7210 */ /* 0x000fe20007f1e0ff */
[----:B------:R-:W-:-:S04]  /*10c0*/  IMAD.MOV.U32 R10, RZ, RZ, R9 ;  /* 0x000000ffff0a7224 */ /* 0x000fc800078e0009 */
[----:B------:R-:W-:-:S08]  /*10d0*/  IMAD.WIDE.U32.X R6, R13, R19, R10, P0 ;  /* 0x000000130d067225 */ /* 0x000fd000000e040a */
.L_x_13:
[-CC-:B------:R-:W-:Y:S01]  /*10e0*/  SHF.R.U64 R27, R6, R0.reuse, R7.reuse ;  /* 0x00000000061b7219 */ /* 0x180fe20000001207 */
[----:B------:R-:W2:Y:S01]  /*10f0*/  LDC.64 R24, c[0x0][0x640] ;  /* 0x00019000ff187b82 */ /* 0x000ea20000000a00 */
[----:B------:R-:W-:Y:S01]  /*1100*/  SHF.R.U32.HI R0, RZ, R0, R7 ;  /* 0x00000000ff007219 */ /* 0x000fe20000011607 */
[----:B------:R-:W-:Y:S01]  /*1110*/  IMAD.MOV.U32 R6, RZ, RZ, R17 ;  /* 0x000000ffff067224 */ /* 0x000fe200078e0011 */
[----:B------:R-:W-:-:S05]  /*1120*/  IADD3 R9, P0, RZ, -R27, RZ ;  /* 0x8000001bff097210 */ /* 0x000fca0007f1e0ff */
[----:B------:R-:W3:Y:S01]  /*1130*/  LDC R8, c[0x0][0x618] ;  /* 0x00018600ff087b82 */ /* 0x000ee20000000800 */
[----:B------:R-:W-:-:S04]  /*1140*/  IMAD.X R7, RZ, RZ, ~R0, P0 ;  /* 0x000000ffff077224 */ /* 0x000fc800000e0e00 */
[-C--:B------:R-:W-:Y:S02]  /*1150*/  IMAD R0, R7, R20.reuse, RZ ;  /* 0x0000001407007224 */ /* 0x080fe400078e02ff */
[----:B------:R-:W-:Y:S01]  /*1160*/  IMAD.MOV.U32 R7, RZ, RZ, R22 ;  /* 0x000000ffff077224 */ /* 0x000fe200078e0016 */
[----:B------:R-:W4:Y:S01]  /*1170*/  LDC R11, c[0x0][0x608] ;  /* 0x00018200ff0b7b82 */ /* 0x000f220000000800 */
[----:B-1----:R-:W-:Y:S02]  /*1180*/  IMAD.MOV.U32 R22, RZ, RZ, 0x1 ;  /* 0x00000001ff167424 */ /* 0x002fe400078e00ff */
[----:B------:R-:W-:-:S04]  /*1190*/  IMAD.WIDE.U32 R6, R9, R20, R6 ;  /* 0x0000001409067225 */ /* 0x000fc800078e0006 */
[----:B------:R-:W-:Y:S01]  /*11a0*/  IMAD R9, R9, R21, R0 ;  /* 0x0000001509097224 */ /* 0x000fe200078e0200 */
[----:B------:R-:W1:Y:S01]  /*11b0*/  LDC R23, c[0x0][0x658] ;  /* 0x00019600ff177b82 */ /* 0x000e620000000800 */
[----:B--2---:R-:W-:Y:S01]  /*11c0*/  ISETP.NE.U32.AND P0, PT, R24, RZ, PT ;  /* 0x000000ff1800720c */ /* 0x004fe20003f05070 */
[----:B------:R-:W-:Y:S02]  /*11d0*/  IMAD.MOV.U32 R0, RZ, RZ, -0x1 ;  /* 0xffffffffff007424 */ /* 0x000fe400078e00ff */
[----:B------:R-:W-:Y:S01]  /*11e0*/  IMAD.IADD R7, R7, 0x1, R9 ;  /* 0x0000000107077824 */ /* 0x000fe200078e0209 */
[----:B------:R-:W-:-:S03]  /*11f0*/  ISETP.NE.AND.EX P0, PT, R25, RZ, PT, P0 ;  /* 0x000000ff1900720c */ /* 0x000fc60003f05300 */
[----:B------:R-:W2:Y:S01]  /*1200*/  LDC R21, c[0x0][0x600] ;  /* 0x00018000ff157b82 */ /* 0x000ea20000000800 */
[-CC-:B---3--:R-:W-:Y:S02]  /*1210*/  SHF.R.U64 R19, R6, R8.reuse, R7.reuse ;  /* 0x0000000806137219 */ /* 0x188fe40000001207 */
[----:B------:R-:W-:-:S05]  /*1220*/  SHF.R.U32.HI R6, RZ, R8, R7 ;  /* 0x00000008ff067219 */ /* 0x000fca0000011607 */
[----:B------:R-:W3:Y:S01]  /*1230*/  LDC R18, c[0x0][0x648] ;  /* 0x00019200ff127b82 */ /* 0x000ee20000000800 */
[-CC-:B----4-:R-:W-:Y:S02]  /*1240*/  SHF.R.U64 R28, R19, R11.reuse, R6.reuse ;  /* 0x0000000b131c7219 */ /* 0x190fe40000001206 */
[----:B------:R-:W-:-:S05]  /*1250*/  SHF.R.U32.HI R6, RZ, R11, R6 ;  /* 0x0000000bff067219 */ /* 0x000fca0000011606 */
[----:B------:R-:W4:Y:S01]  /*1260*/  LDC R20, c[0x0][0x638] ;  /* 0x00018e00ff147b82 */ /* 0x000f220000000800 */
[-CC-:B-1----:R-:W-:Y:S02]  /*1270*/  SHF.R.U64 R30, R28, R23.reuse, R6.reuse ;  /* 0x000000171c1e7219 */ /* 0x182fe40000001206 */
[-C--:B------:R-:W-:Y:S02]  /*1280*/  SHF.L.U32 R0, R0, R23.reuse, RZ ;  /* 0x0000001700007219 */ /* 0x080fe400000006ff */
[----:B------:R-:W-:Y:S01]  /*1290*/  SHF.R.U32.HI R7, RZ, R23, R6 ;  /* 0x00000017ff077219 */ /* 0x000fe20000011606 */
[----:B------:R-:W-:Y:S01]  /*12a0*/  IMAD.MOV.U32 R6, RZ, RZ, R30 ;  /* 0x000000ffff067224 */ /* 0x000fe200078e001e */
[----:B0-----:R-:W-:Y:S01]  /*12b0*/  LOP3.LUT R13, RZ, R0, RZ, 0x33, !PT ;  /* 0x00000000ff0d7212 */ /* 0x001fe200078e33ff */
[----:B------:R-:W0:Y:S01]  /*12c0*/  LDC R26, c[0x0][0x610] ;  /* 0x00018400ff1a7b82 */ /* 0x000e220000000800 */
[----:B------:R-:W-:Y:S05]  /*12d0*/  @!P0 BRA `(.L_x_14) ;  /* 0x0000000000288947 */ /* 0x000fea0003800000 */
[----:B------:R-:W1:Y:S02]  /*12e0*/  LDC R11, c[0x0][0x64c] ;  /* 0x00019300ff0b7b82 */ /* 0x000e640000000800 */
[----:B-1----:R-:W-:-:S05]  /*12f0*/  IADD3 R11, P0, R30, R11, RZ ;  /* 0x0000000b1e0b7210 */ /* 0x002fca0007f1e0ff */
[----:B------:R-:W-:-:S04]  /*1300*/  IMAD.X R17, RZ, RZ, R7, P0 ;  /* 0x000000ffff117224 */ /* 0x000fc800000e0607 */
[----:B------:R-:W-:-:S04]  /*1310*/  IMAD.WIDE.U32 R6, R17, R24, RZ ;  /* 0x0000001811067225 */ /* 0x000fc800078e00ff */
[----:B------:R-:W-:-:S04]  /*1320*/  IMAD.WIDE.U32 R8, P0, R11, R25, R6 ;  /* 0x000000190b087225 */ /* 0x000fc80007800006 */
[----:B------:R-:W-:-:S04]  /*1330*/  IMAD.WIDE.U32 R6, R11, R24, RZ ;  /* 0x000000180b067225 */ /* 0x000fc800078e00ff */
[----:B------:R-:W-:Y:S01]  /*1340*/  IMAD.X R11, RZ, RZ, RZ, P0 ;  /* 0x000000ffff0b7224 */ /* 0x000fe200000e06ff */
[----:B------:R-:W-:Y:S01]  /*1350*/  IADD3 RZ, P0, R7, R8, RZ ;  /* 0x0000000807ff7210 */ /* 0x000fe20007f1e0ff */
[----:B------:R-:W-:-:S04]  /*1360*/  IMAD.MOV.U32 R10, RZ, RZ, R9 ;  /* 0x000000ffff0a7224 */ /* 0x000fc800078e0009 */
[----:B------:R-:W-:-:S08]  /*1370*/  IMAD.WIDE.U32.X R6, R17, R25, R10, P0 ;  /* 0x0000001911067225 */ /* 0x000fd000000e040a */
.L_x_14:
[----:B---3--:R-:W-:Y:S01]  /*1380*/  SHF.R.U64 R5, R6, R18, R7 ;  /* 0x0000001206057219 */ /* 0x008fe20000001207 */
[----:B--2---:R-:W-:Y:S01]  /*1390*/  VIADD R6, R21, 0xffffffff ;  /* 0xffffffff15067836 */ /* 0x004fe20000000000 */
[----:B------:R-:W-:Y:S01]  /*13a0*/  SHF.L.U32 R0, R22, R23, RZ ;  /* 0x0000001716007219 */ /* 0x000fe200000006ff */
[----:B------:R-:W-:Y:S01]  /*13b0*/  @P2 IMAD R14, R15, R16, R4 ;  /* 0x000000100f0e2224 */ /* 0x000fe200078e0204 */
[----:B------:R-:W-:Y:S01]  /*13c0*/  LOP3.LUT R13, R28, R13, RZ, 0xc0, !PT ;  /* 0x0000000d1c0d7212 */ /* 0x000fe200078ec0ff */
[----:B------:R-:W-:-:S04]  /*13d0*/  IMAD.MOV R7, RZ, RZ, -R5 ;  /* 0x000000ffff077224 */ /* 0x000fc800078e0a05 */
[----:B------:R-:W-:Y:S01]  /*13e0*/  IMAD R13, R0, R5, R13 ;  /* 0x00000005000d7224 */ /* 0x000fe200078e020d */
[----:B------:R-:W-:Y:S01]  /*13f0*/  LOP3.LUT R5, R19, R6, RZ, 0xc0, !PT ;  /* 0x0000000613057212 */ /* 0x000fe200078ec0ff */
[----:B----4-:R-:W-:Y:S02]  /*1400*/  IMAD R0, R7, R20, R30 ;  /* 0x0000001407007224 */ /* 0x010fe400078e021e */
[----:B------:R-:W-:Y:S02]  /*1410*/  IMAD.MOV.U32 R6, RZ, RZ, 0x1 ;  /* 0x00000001ff067424 */ /* 0x000fe400078e00ff */
[----:B0-----:R-:W-:Y:S02]  /*1420*/  IMAD R4, R13, R26, R14 ;  /* 0x0000001a0d047224 */ /* 0x001fe400078e020e */
[----:B------:R-:W-:Y:S01]  /*1430*/  IMAD R5, R0, R21, R5 ;  /* 0x0000001500057224 */ /* 0x000fe200078e0205 */
[----:B------:R-:W-:-:S04]  /*1440*/  PRMT R0, R6, 0x7610, R0 ;  /* 0x0000761006007816 */ /* 0x000fc80000000000 */
[----:B------:R-:W-:Y:S02]  /*1450*/  SEL R6, R5, R4, !P2 ;  /* 0x0000000405067207 */ /* 0x000fe40005000000 */
[----:B------:R-:W-:-:S03]  /*1460*/  SEL R4, R4, R5, !P2 ;  /* 0x0000000504047207 */ /* 0x000fc60005000000 */
[----:B------:R3:W-:Y:S04]  /*1470*/  STL [R1+0x90], R6 ;  /* 0x0000900601007387 */ /* 0x0007e80000100800 */
[----:B------:R3:W-:Y:S04]  /*1480*/  STL [R1+0x7c], R27 ;  /* 0x00007c1b01007387 */ /* 0x0007e80000100800 */
[----:B------:R3:W-:Y:S02]  /*1490*/  STL [R1+0x8c], R4 ;  /* 0x00008c0401007387 */ /* 0x0007e40000100800 */
.L_x_12:
[----:B------:R-:W-:Y:S05]  /*14a0*/  @!P1 BRA `(.L_x_15) ;  /* 0x00000000000c9947 */ /* 0x000fea0003800000 */
[----:B------:R-:W-:Y:S01]  /*14b0*/  UCGABAR_WAIT ;  /* 0x0000000000007dc7 */ /* 0x000fe20008000000 */
[----:B------:R-:W-:Y:S01]  /*14c0*/  CCTL.IVALL ;  /* 0x00000000ff00798f */ /* 0x000fe20002000000 */
[----:B------:R-:W-:Y:S05]  /*14d0*/  BRA `(.L_x_16) ;  /* 0x0000000000047947 */ /* 0x000fea0003800000 */
.L_x_15:
[----:B------:R-:W-:Y:S06]  /*14e0*/  BAR.SYNC.DEFER_BLOCKING 0x0 ;  /* 0x0000000000007b1d */ /* 0x000fec0000010000 */
.L_x_16:
[----:B------:R-:W-:Y:S05]  /*14f0*/  @!P3 BRA `(.L_x_17) ;  /* 0x000000d800d8b947 */ /* 0x000fea0003800000 */
[----:B------:R-:W-:-:S06]  /*1500*/  UISETP.GT.U32.AND UP0, UPT, UR12, 0x1, UPT ;  /* 0x000000010c00788c */ /* 0x000fcc000bf04070 */
[----:B------:R-:W-:-:S13]  /*1510*/  PLOP3.LUT P0, PT, PT, PT, UP0, 0x80, 0x0 ;  /* 0x000000000000781c */ /* 0x000fda0003f0f008 */
[----:B------:R-:W-:Y:S05]  /*1520*/  @P0 EXIT ;  /* 0x000000000000094d */ /* 0x000fea0003800000 */
.L_x_18:
[----:B------:R-:W-:-:S08]  /*1530*/  NOP ;  /* 0x0000000000007918 */ /* 0x000fd00000000000 */
[----:B------:R-:W4:Y:S02]  /*1540*/  USETMAXREG.TRY_ALLOC.CTAPOOL UP0, 0xe8 ;  /* 0x000000e8000079c8 */ /* 0x000f240008000600 */
[----:B----4-:R-:W-:-:S13]  /*1550*/  PLOP3.LUT P0, PT, PT, PT, UP0, 0x80, 0x0 ;  /* 0x000000000000781c */ /* 0x010fda0003f0f008 */
[----:B------:R-:W-:Y:S05]  /*1560*/  @!P0 BRA `(.L_x_18) ;  /* 0xfffffffc00f08947 */ /* 0x000fea000383ffff */
[----:B------:R-:W-:-:S13]  /*1570*/  LOP3.LUT P0, RZ, R0, 0xff, RZ, 0xc0, !PT ;  /* 0x000000ff00ff7812 */ /* 0x000fda000780c0ff */
[----:B------:R-:W-:Y:S05]  /*1580*/  @!P0 EXIT ;  /* 0x000000000000894d */ /* 0x000fea0003800000 */
[----:B------:R-:W4:Y:S01]  /*1590*/  S2UR UR6, SR_CgaCtaId ;  /* 0x00000000000679c3 */ /* 0x000f220000008800 */
[CC--:B------:R-:W-:Y:S01]  /*15a0*/  LEA.HI R0, R12.reuse, R3.reuse, RZ, 0x2 ;  /* 0x000000030c007211 */ /* 0x0c0fe200078f10ff */
[----:B------:R-:W-:Y:S01]  /*15b0*/  UIADD3 UR7, UR17, -0x1, URZ ;  /* 0xffffffff11077890 */ /* 0x000fe2000fffe03f */
[----:B------:R-:W-:Y:S01]  /*15c0*/  LEA.HI R3, R12, R3, RZ, 0x5 ;  /* 0x000000030c037211 */ /* 0x000fe200078f28ff */
[----:B------:R-:W-:Y:S01]  /*15d0*/  UMOV UR12, 0x400 ;  /* 0x00000400000c7882 */ /* 0x000fe20000000000 */
[--C-:B------:R-:W-:Y:S01]  /*15e0*/  SHF.R.S32.HI R2, RZ, 0x2, R0.reuse ;  /* 0x00000002ff027819 */ /* 0x100fe20000011400 */
[----:B------:R-:W-:Y:S01]  /*15f0*/  UISETP.LT.AND UP0, UPT, UR14, 0x1, UPT ;  /* 0x000000010e00788c */ /* 0x000fe2000bf01270 */
[----:B------:R-:W-:Y:S01]  /*1600*/  SHF.R.S32.HI R5, RZ, 0x1f, R0 ;  /* 0x0000001fff057819 */ /* 0x000fe20000011400 */
[----:B------:R-:W-:Y:S02]  /*1610*/  ULOP3.LUT UR27, UR13, 0x1, URZ, 0xfc, !UPT ;  /* 0x000000010d1b7892 */ /* 0x000fe4000f8efc3f */
[----:B------:R-:W-:Y:S01]  /*1620*/  USEL UR16, UR14, 0x1, UP0 ;  /* 0x000000010e107887 */ /* 0x000fe20008000000 */
[----:B------:R-:W-:Y:S01]  /*1630*/  LEA.HI R5, R5, R2, RZ, 0x3 ;  /* 0x0000000205057211 */ /* 0x000fe200078f18ff */
[----:B------:R-:W-:-:S02]  /*1640*/  UISETP.NE.AND UP0, UPT, UR7, URZ, UPT ;  /* 0x0000003f0700728c */ /* 0x000fc4000bf05270 */
[----:B------:R-:W-:Y:S01]  /*1650*/  USHF.L.U32 UR28, UR14, 0x1, URZ ;  /* 0x000000010e1c7899 */ /* 0x000fe2000800063f */
[----:B------:R-:W-:Y:S01]  /*1660*/  LOP3.LUT R5, R5, 0xfffffff8, RZ, 0xc0, !PT ;  /* 0xfffffff805057812 */ /* 0x000fe200078ec0ff */
[----:B------:R-:W-:Y:S02]  /*1670*/  UIADD3 UR16, -UR16, UR14, URZ ;  /* 0x0000000e10107290 */ /* 0x000fe4000fffe13f */
[----:B------:R-:W-:Y:S02]  /*1680*/  USEL UR30, URZ, 0x1, UP0 ;  /* 0x000000013f1e7887 */ /* 0x000fe40008000000 */
[----:B------:R-:W-:Y:S01]  /*1690*/  IMAD.IADD R2, R2, 0x1, -R5 ;  /* 0x0000000102027824 */ /* 0x000fe200078e0a05 */
[----:B------:R-:W-:Y:S01]  /*16a0*/  SHF.R.S32.HI R5, RZ, 0x5, R3 ;  /* 0x00000005ff057819 */ /* 0x000fe20000011403 */
[----:B----4-:R-:W-:-:S03]  /*16b0*/  ULEA UR12, UR6, UR12, 0x18 ;  /* 0x0000000c060c7291 */ /* 0x010fc6000f8ec03f */
[--C-:B------:R-:W-:Y:S01]  /*16c0*/  SHF.R.S32.HI R3, RZ, 0x1f, R2.reuse ;  /* 0x0000001fff037819 */ /* 0x100fe20000011402 */
[----:B------:R-:W-:Y:S01]  /*16d0*/  USHF.L.U32 UR6, UR7, 0x3, URZ ;  /* 0x0000000307067899 */ /* 0x000fe2000800063f */
[C-C-:B------:R-:W-:Y:S01]  /*16e0*/  IMAD R0, R5.reuse, -0x10, -R2.reuse ;  /* 0xfffffff005007824 */ /* 0x140fe200078e0a02 */
[----:B------:R-:W-:Y:S02]  /*16f0*/  UIADD3 UR29, UR12, 0x40, URZ ;  /* 0x000000400c1d7890 */ /* 0x000fe4000fffe03f */
[----:B------:R-:W-:Y:S01]  /*1700*/  ULOP3.LUT UR6, UR6, 0x8, URZ, 0xc0, !UPT ;  /* 0x0000000806067892 */ /* 0x000fe2000f8ec03f */
[----:B------:R-:W-:Y:S01]  /*1710*/  IMAD.WIDE R2, R5, 0x10, R2 ;  /* 0x0000001005027825 */ /* 0x000fe200078e0202 */
[----:B------:R-:W-:Y:S02]  /*1720*/  ULEA UR17, UR17, UR29, 0x3 ;  /* 0x0000001d11117291 */ /* 0x000fe4000f8e183f */
[----:B------:R-:W-:Y:S02]  /*1730*/  ULOP3.LUT UR31, UR6, 0x8, URZ, 0x3c, !UPT ;  /* 0x00000008061f7892 */ /* 0x000fe4000f8e3c3f */
[----:B------:R-:W-:-:S03]  /*1740*/  ULOP3.LUT UR18, UR6, 0x18, URZ, 0x3c, !UPT ;  /* 0x0000001806127892 */ /* 0x000fc6000f8e3c3f */
[----:B------:R-:W-:Y:S02]  /*1750*/  ULDC UR6, c[0x0][0x284] ;  /* 0x0000a10000067ab9 */ /* 0x000fe40000000800 */
[----:B------:R-:W-:-:S05]  /*1760*/  VIADD R0, R0, UR6 ;  /* 0x0000000600007c36 */ /* 0x000fca0008000000 */
[----:B------:R4:W-:Y:S04]  /*1770*/  STL [R1+0x94], R0 ;  /* 0x0000940001007387 */ /* 0x0009e80000100800 */
[----:B------:R4:W-:Y:S02]  /*1780*/  STL.64 [R1+0x98], R2 ;  /* 0x0000980201007387 */ /* 0x0009e40000100a00 */
.L_x_301:
[----:B----4-:R-:W-:Y:S01]  /*1790*/  IMAD.U32 R0, RZ, RZ, UR30 ;  /* 0x0000001eff007e24 */ /* 0x010fe2000f8e00ff */
[----:B0-2---:R-:W4:Y:S01]  /*17a0*/  LDC R2, c[0x0][0x28c] ;  /* 0x0000a300ff027b82 */ /* 0x005f220000000800 */
[----:B------:R-:W-:Y:S01]  /*17b0*/  UMOV UR6, URZ ;  /* 0x0000003f00067c82 */ /* 0x000fe20008000000 */
[----:B------:R-:W-:Y:S02]  /*17c0*/  UMOV UR19, UR5 ;  /* 0x0000000500137c82 */ /* 0x000fe40008000000 */
[----:B------:R-:W-:-:S04]  /*17d0*/  SHF.L.U32 R0, R0, 0x1f, RZ ;  /* 0x0000001f00007819 */ /* 0x000fc800000006ff */
[----:B------:R-:W5:Y:S01]  /*17e0*/  SYNCS.PHASECHK.TRANS64.TRYWAIT P0, [UR17+-0x8], R0 ;  /* 0xfffff800ff0075a7 */ /* 0x000f620008000151 */
[----:B----4-:R-:W-:Y:S01]  /*17f0*/  ISETP.GE.AND P1, PT, R2, 0x1, PT ;  /* 0x000000010200780c */ /* 0x010fe20003f26270 */
[----:B-----5:R-:W-:-:S12]  /*1800*/  @!P0 BRA `(.L_x_19) ;  /* 0x000000e800688947 */ /* 0x020fd80003800000 */
.L_x_322:
[----:B------:R0:W-:Y:S01]  /*1810*/  STL [R1+0x74], RZ ;  /* 0x000074ff01007387 */ /* 0x0001e20000100800 */
[----:B------:R-:W-:Y:S01]  /*1820*/  UMOV UR7, URZ ;  /* 0x0000003f00077c82 */ /* 0x000fe20008000000 */
[----:B------:R-:W-:Y:S01]  /*1830*/  UMOV UR8, URZ ;  /* 0x0000003f00087c82 */ /* 0x000fe20008000000 */
[----:B----4-:R-:W-:Y:S01]  /*1840*/  IMAD.MOV.U32 R0, RZ, RZ, RZ ;  /* 0x000000ffff007224 */ /* 0x010fe200078e00ff */
[----:B------:R4:W-:Y:S01]  /*1850*/  STL [R1+0x70], RZ ;  /* 0x000070ff01007387 */ /* 0x0009e20000100800 */
[----:B------:R-:W-:Y:S02]  /*1860*/  CS2R R2, SRZ ;  /* 0x0000000000027805 */ /* 0x000fe4000001ff00 */
[----:B---3--:R-:W-:Y:S02]  /*1870*/  CS2R R4, SRZ ;  /* 0x0000000000047805 */ /* 0x008fe4000001ff00 */
[----:B--2---:R-:W-:Y:S01]  /*1880*/  CS2R R6, SRZ ;  /* 0x0000000000067805 */ /* 0x004fe2000001ff00 */
[----:B------:R4:W-:Y:S01]  /*1890*/  STL [R1+0x6c], RZ ;  /* 0x00006cff01007387 */ /* 0x0009e20000100800 */
[----:B------:R-:W-:-:S02]  /*18a0*/  CS2R R8, SRZ ;  /* 0x0000000000087805 */ /* 0x000fc4000001ff00 */
[----:B0-----:R-:W-:Y:S02]  /*18b0*/  CS2R R10, SRZ ;  /* 0x00000000000a7805 */ /* 0x001fe4000001ff00 */
[----:B------:R-:W-:Y:S01]  /*18c0*/  CS2R R12, SRZ ;  /* 0x00000000000c7805 */ /* 0x000fe2000001ff00 */
[----:B------:R4:W-:Y:S01]  /*18d0*/  STL [R1+0x68], RZ ;  /* 0x000068ff01007387 */ /* 0x0009e20000100800 */
[----:B------:R-:W-:Y:S02]  /*18e0*/  CS2R R14, SRZ ;  /* 0x00000000000e7805 */ /* 0x000fe4000001ff00 */
[----:B-1----:R-:W-:Y:S02]  /*18f0*/  CS2R R16, SRZ ;  /* 0x0000000000107805 */ /* 0x002fe4000001ff00 */
[----:B------:R-:W-:Y:S01]  /*1900*/  CS2R R18, SRZ ;  /* 0x0000000000127805 */ /* 0x000fe2000001ff00 */
[----:B------:R4:W-:Y:S01]  /*1910*/  STL [R1+0x64], RZ ;  /* 0x000064ff01007387 */ /* 0x0009e20000100800 */
[----:B------:R-:W-:-:S02]  /*1920*/  CS2R R20, SRZ ;  /* 0x0000000000147805 */ /* 0x000fc4000001ff00 */
[----:B------:R-:W-:Y:S02]  /*1930*/  CS2R R22, SRZ ;  /* 0x0000000000167805 */ /* 0x000fe4000001ff00 */
[----:B------:R-:W-:Y:S01]  /*1940*/  CS2R R152, SRZ ;  /* 0x0000000000987805 */ /* 0x000fe2000001ff00 */
[----:B------:R4:W-:Y:S01]  /*1950*/  STL [R1+0x60], RZ ;  /* 0x000060ff01007387 */ /* 0x0009e20000100800 */
[----:B------:R-:W-:Y:S02]  /*1960*/  CS2R R154, SRZ ;  /* 0x00000000009a7805 */ /* 0x000fe4000001ff00 */
[----:B------:R-:W-:Y:S02]  /*1970*/  CS2R R156, SRZ ;  /* 0x00000000009c7805 */ /* 0x000fe4000001ff00 */
        /* <DEDUP_REMOVED lines=46> */
[----:B------:R-:W-:Y:S01]  /*1c60*/  IMAD.MOV.U32 R226, RZ, RZ, RZ ;  /* 0x000000ffffe27224 */ /* 0x000fe200078e00ff */
[----:B------:R-:W-:Y:S01]  /*1c70*/  CS2R R24, SRZ ;  /* 0x0000000000187805 */ /* 0x000fe2000001ff00 */
[----:B------:R-:W-:Y:S01]  /*1c80*/  IMAD.U32 R227, RZ, RZ, UR4 ;  /* 0x00000004ffe37e24 */ /* 0x000fe2000f8e00ff */
[----:B------:R4:W-:Y:S01]  /*1c90*/  STL [R1+0x2c], RZ ;  /* 0x00002cff01007387 */ /* 0x0009e20000100800 */
[----:B------:R-:W-:Y:S02]  /*1ca0*/  CS2R R26, SRZ ;  /* 0x00000000001a7805 */ /* 0x000fe4000001ff00 */
[----:B------:R-:W-:-:S02]  /*1cb0*/  CS2R R28, SRZ ;  /* 0x00000000001c7805 */ /* 0x000fc4000001ff00 */
[----:B------:R-:W-:Y:S01]  /*1cc0*/  CS2R R30, SRZ ;  /* 0x00000000001e7805 */ /* 0x000fe2000001ff00 */
[----:B------:R4:W-:Y:S01]  /*1cd0*/  STL [R1+0x28], RZ ;  /* 0x000028ff01007387 */ /* 0x0009e20000100800 */
[----:B------:R-:W-:Y:S02]  /*1ce0*/  CS2R R32, SRZ ;  /* 0x0000000000207805 */ /* 0x000fe4000001ff00 */
[----:B------:R-:W-:Y:S02]  /*1cf0*/  CS2R R34, SRZ ;  /* 0x0000000000227805 */ /* 0x000fe4000001ff00 */
[----:B------:R-:W-:Y:S01]  /*1d00*/  CS2R R36, SRZ ;  /* 0x0000000000247805 */ /* 0x000fe2000001ff00 */
        /* <DEDUP_REMOVED lines=36> */
[----:B------:R4:W-:Y:S01]  /*1f50*/  STL [R1], RZ ;  /* 0x000000ff01007387 */ /* 0x0009e20000100800 */
[----:B------:R-:W-:Y:S02]  /*1f60*/  CS2R R92, SRZ ;  /* 0x00000000005c7805 */ /* 0x000fe4000001ff00 */
[----:B------:R-:W-:Y:S02]  /*1f70*/  CS2R R94, SRZ ;  /* 0x00000000005e7805 */ /* 0x000fe4000001ff00 */
[----:B------:R-:W-:Y:S02]  /*1f80*/  CS2R R96, SRZ ;  /* 0x0000000000607805 */ /* 0x000fe4000001ff00 */
[----:B------:R-:W-:Y:S02]  /*1f90*/  CS2R R98, SRZ ;  /* 0x0000000000627805 */ /* 0x000fe4000001ff00 */
[----:B------:R-:W-:-:S02]  /*1fa0*/  CS2R R100, SRZ ;  /* 0x0000000000647805 */ /* 0x000fc4000001ff00 */
[----:B------:R-:W-:Y:S02]  /*1fb0*/  CS2R R102, SRZ ;  /* 0x0000000000667805 */ /* 0x000fe4000001ff00 */
        /* <DEDUP_REMOVED lines=23> */
[----:B------:R-:W-:Y:S01]  /*2130*/  CS2R R150, SRZ ;  /* 0x0000000000967805 */ /* 0x000fe2000001ff00 */
[----:B----4-:R-:W-:Y:S06]  /*2140*/  @!P1 BRA `(.L_x_20) ;  /* 0x0000001000609947 */ /* 0x010fec0003800000 */
[----:B------:R-:W-:-:S06]  /*2150*/  UISETP.NE.AND UP0, UPT, UR27, 0x3, UPT ;  /* 0x000000031b00788c */ /* 0x000fcc000bf05270 */
[----:B------:R-:W-:-:S13]  /*2160*/  PLOP3.LUT P1, PT, PT, PT, UP0, 0x80, 0x0 ;  /* 0x000000000000781c */ /* 0x000fda0003f2f008 */
[----:B------:R-:W-:Y:S05]  /*2170*/  @!P1 BRA `(.L_x_21) ;  /* 0x0000000000049947 */ /* 0x000fea0003800000 */
[----:B------:R-:W-:Y:S01]  /*2180*/  BPT.TRAP 0x1 ;  /* 0x000000040000795c */ /* 0x000fe20000300000 */
.L_x_21:
[----:B------:R-:W-:Y:S01]  /*2190*/  ULEA UR6, UR5, UR12, 0x3 ;  /* 0x0000000c05067291 */ /* 0x000fe2000f8e183f */
[----:B------:R-:W-:-:S05]  /*21a0*/  IMAD.U32 R0, RZ, RZ, UR4 ;  /* 0x00000004ff007e24 */ /* 0x000fca000f8e00ff */
[----:B------:R-:W-:-:S04]  /*21b0*/  SHF.L.U32 R0, R0, 0x1f, RZ ;  /* 0x0000001f00007819 */ /* 0x000fc800000006ff */
[----:B------:R0:W1:Y:S01]  /*21c0*/  SYNCS.PHASECHK.TRANS64.TRYWAIT P0, [UR6], R0 ;  /* 0x00000000ff0075a7 */ /* 0x0000620008000146 */
[----:B------:R-:W-:Y:S05]  /*21d0*/  @!P1 BRA `(.L_x_22) ;  /* 0x0000000000049947 */ /* 0x000fea0003800000 */
[----:B------:R-:W-:Y:S01]  /*21e0*/  BPT.TRAP 0x1 ;  /* 0x000000040000795c */ /* 0x000fe20000300000 */
.L_x_22:
[----:B-1----:R-:W-:Y:S05]  /*21f0*/  @P0 BRA `(.L_x_23) ;  /* 0x0000000000080947 */ /* 0x002fea0003800000 */
[----:B------:R-:W1:Y:S02]  /*2200*/  SYNCS.PHASECHK.TRANS64.TRYWAIT P0, [UR6], R0 ;  /* 0x00000000ff0075a7 */ /* 0x000e640008000146 */
[----:B-1----:R-:W-:Y:S05]  /*2210*/  @!P0 BRA `(.L_x_24) ;  /* 0x000000dc00fc8947 */ /* 0x002fea0003800000 */
.L_x_23:
[----:B------:R2:W-:Y:S01]  /*2220*/  STL [R1+0x74], RZ ;  /* 0x000074ff01007387 */ /* 0x0005e20000100800 */
[----:B------:R-:W-:Y:S01]  /*2230*/  UIADD3 UR7, UR12, 0x1900, URZ ;  /* 0x000019000c077890 */ /* 0x000fe2000fffe03f */
[----:B------:R-:W-:Y:S01]  /*2240*/  WARPGROUP.ARRIVE ;  /* 0x00000000000079c5 */ /* 0x000fe20000000000 */
[----:B------:R-:W-:Y:S01]  /*2250*/  UIADD3 UR6, UR12, 0x100, URZ ;  /* 0x000001000c067890 */ /* 0x000fe2000fffe03f */
[----:B------:R2:W-:Y:S01]  /*2260*/  STL [R1+0x70], RZ ;  /* 0x000070ff01007387 */ /* 0x0005e20000100800 */
[----:B------:R-:W-:Y:S01]  /*2270*/  USHF.R.U32.HI UR7, URZ, 0x4, UR7 ;  /* 0x000000043f077899 */ /* 0x000fe20008011607 */
[----:B01----:R-:W-:Y:S01]  /*2280*/  IMAD.MOV.U32 R0, RZ, RZ, RZ ;  /* 0x000000ffff007224 */ /* 0x003fe200078e00ff */
[----:B------:R-:W-:Y:S01]  /*2290*/  USHF.R.U32.HI UR6, URZ, 0x4, UR6 ;  /* 0x000000043f067899 */ /* 0x000fe20008011606 */
[----:B------:R2:W-:Y:S01]  /*22a0*/  STL [R1+0x6c], RZ ;  /* 0x00006cff01007387 */ /* 0x0005e20000100800 */
[----:B------:R-:W-:Y:S01]  /*22b0*/  ULOP3.LUT UR7, UR7, 0x3fff, URZ, 0xc0, !UPT ;  /* 0x00003fff07077892 */ /* 0x000fe2000f8ec03f */
[----:B------:R-:W-:Y:S01]  /*22c0*/  CS2R R2, SRZ ;  /* 0x0000000000027805 */ /* 0x000fe2000001ff00 */
[----:B------:R-:W-:Y:S01]  /*22d0*/  ULOP3.LUT UR6, UR6, 0x3fff, URZ, 0xc0, !UPT ;  /* 0x00003fff06067892 */ /* 0x000fe2000f8ec03f */
[----:B------:R2:W-:Y:S01]  /*22e0*/  STL [R1+0x68], RZ ;  /* 0x000068ff01007387 */ /* 0x0005e20000100800 */
[----:B------:R-:W-:Y:S01]  /*22f0*/  ULOP3.LUT UR7, UR7, 0x10000, URZ, 0xfc, !UPT ;  /* 0x0001000007077892 */ /* 0x000fe2000f8efc3f */
[----:B------:R-:W-:Y:S01]  /*2300*/  CS2R R4, SRZ ;  /* 0x0000000000047805 */ /* 0x000fe2000001ff00 */
[----:B------:R-:W-:Y:S01]  /*2310*/  ULOP3.LUT UR6, UR6, 0x10000, URZ, 0xfc, !UPT ;  /* 0x0001000006067892 */ /* 0x000fe2000f8efc3f */
[----:B------:R2:W-:Y:S01]  /*2320*/  STL [R1+0x64], RZ ;  /* 0x000064ff01007387 */ /* 0x0005e20000100800 */
[----:B------:R-:W-:Y:S01]  /*2330*/  ULEA UR10, UR5, UR7, 0x9 ;  /* 0x00000007050a7291 */ /* 0x000fe2000f8e483f */
[----:B------:R-:W-:Y:S01]  /*2340*/  CS2R R6, SRZ ;  /* 0x0000000000067805 */ /* 0x000fe2000001ff00 */
[----:B------:R-:W-:Y:S01]  /*2350*/  ULEA UR8, UR5, UR6, 0x7 ;  /* 0x0000000605087291 */ /* 0x000fe2000f8e383f */
[----:B------:R2:W-:Y:S01]  /*2360*/  STL [R1+0x60], RZ ;  /* 0x000060ff01007387 */ /* 0x0005e20000100800 */
[----:B------:R-:W-:Y:S01]  /*2370*/  ULDC UR7, c[0x0][0x50c] ;  /* 0x0001430000077ab9 */ /* 0x000fe20000000800 */
[----:B------:R-:W-:Y:S01]  /*2380*/  UMOV UR9, 0xc0000010 ;  /* 0xc000001000097882 */ /* 0x000fe20000000000 */
[----:B------:R-:W-:Y:S01]  /*2390*/  UISETP.NE.AND UP0, UPT, UR7, 0x1, UPT ;  /* 0x000000010700788c */ /* 0x000fe2000bf05270 */
[----:B------:R2:W-:Y:S01]  /*23a0*/  STL [R1+0x5c], RZ ;  /* 0x00005cff01007387 */ /* 0x0005e20000100800 */
[----:B------:R-:W-:Y:S01]  /*23b0*/  UMOV UR11, 0xc0000010 ;  /* 0xc0000010000b7882 */ /* 0x000fe20000000000 */
[----:B------:R-:W-:Y:S01]  /*23c0*/  UMOV UR6, 0x1 ;  /* 0x0000000100067882 */ /* 0x000fe20000000000 */
[----:B------:R-:W-:Y:S01]  /*23d0*/  USEL UR7, URZ, 0x1, UP0 ;  /* 0x000000013f077887 */ /* 0x000fe20008000000 */
[----:B------:R2:W-:Y:S01]  /*23e0*/  STL [R1+0x58], RZ ;  /* 0x000058ff01007387 */ /* 0x0005e20000100800 */
[----:B------:R-:W-:Y:S01]  /*23f0*/  QGMMA.64x256x32.F32.E5M2.E5M2 R24, gdesc[UR8], RZ, !UPT, gsb0 ;  /* 0x03e00000081879f3 */ /* 0x000fe2000c0038ff */
[----:B------:R-:W-:-:S02]  /*2400*/  CS2R R8, SRZ ;  /* 0x0000000000087805 */ /* 0x000fc4000001ff00 */
[----:B------:R-:W-:Y:S01]  /*2410*/  CS2R R10, SRZ ;  /* 0x00000000000a7805 */ /* 0x000fe2000001ff00 */
[----:B------:R2:W-:Y:S01]  /*2420*/  STL [R1+0x54], RZ ;  /* 0x000054ff01007387 */ /* 0x0005e20000100800 */
[----:B------:R-:W-:Y:S02]  /*2430*/  ISETP.NE.AND P0, PT, RZ, UR7, PT ;  /* 0x00000007ff007c0c */ /* 0x000fe4000bf05270 */
        /* <DEDUP_REMOVED lines=56> */
[----:B------:R-:W-:Y:S01]  /*27c0*/  CS2R R224, SRZ ;  /* 0x0000000000e07805 */ /* 0x000fe2000001ff00 */
[----:B------:R-:W-:Y:S01]  /*27d0*/  IMAD.MOV.U32 R226, RZ, RZ, RZ ;  /* 0x000000ffffe27224 */ /* 0x000fe200078e00ff */
[----:B------:R2:W-:Y:S04]  /*27e0*/  STL [R1+0x18], RZ ;  /* 0x000018ff01007387 */ /* 0x0005e80000100800 */
[----:B------:R2:W-:Y:S04]  /*27f0*/  STL [R1+0x14], RZ ;  /* 0x000014ff01007387 */ /* 0x0005e80000100800 */
[----:B------:R2:W-:Y:S04]  /*2800*/  STL [R1+0x10], RZ ;  /* 0x000010ff01007387 */ /* 0x0005e80000100800 */
[----:B------:R2:W-:Y:S04]  /*2810*/  STL [R1+0xc], RZ ;  /* 0x00000cff01007387 */ /* 0x0005e80000100800 */
[----:B------:R2:W-:Y:S04]  /*2820*/  STL [R1+0x8], RZ ;  /* 0x000008ff01007387 */ /* 0x0005e80000100800 */
[----:B------:R2:W-:Y:S04]  /*2830*/  STL [R1+0x4], RZ ;  /* 0x000004ff01007387 */ /* 0x0005e80000100800 */
[----:B------:R2:W-:Y:S01]  /*2840*/  STL [R1], RZ ;  /* 0x000000ff01007387 */ /* 0x0005e20000100800 */
[----:B------:R-:W-:Y:S05]  /*2850*/  @!P0 BRA `(.L_x_25) ;  /* 0x0000000800808947 */ /* 0x000fea0003800000 */
[----:B------:R-:W-:Y:S02]  /*2860*/  WARPGROUP.DEPBAR.LE gsb0, 0x0 ;  /* 0x00008000000079c5 */ /* 0x000fe40000010000 */
[----:B------:R-:W-:-:S01]  /*2870*/  FADD R227, RZ, R122 ;  /* 0x0000007affe37221 */ /* 0x000fc20000000000 */
[----:B------:R-:W-:Y:S01]  /*2880*/  FADD R226, RZ, R24 ;  /* 0x00000018ffe27221 */ /* 0x000fe20000000000 */
[----:B------:R-:W-:-:S01]  /*2890*/  FADD R225, RZ, R25 ;  /* 0x00000019ffe17221 */ /* 0x000fc20000000000 */
[----:B------:R-:W-:Y:S01]  /*28a0*/  FADD R224, RZ, R26 ;  /* 0x0000001affe07221 */ /* 0x000fe20000000000 */
[----:B------:R-:W-:-:S01]  /*28b0*/  FADD R223, RZ, R27 ;  /* 0x0000001bffdf7221 */ /* 0x000fc20000000000 */
[----:B------:R0:W-:Y:S01]  /*28c0*/  STL [R1], R227 ;  /* 0x000000e301007387 */ /* 0x0001e20000100800 */
[----:B------:R-:W-:-:S01]  /*28d0*/  FADD R222, RZ, R28 ;  /* 0x0000001cffde7221 */ /* 0x000fc20000000000 */
[----:B------:R-:W-:Y:S01]  /*28e0*/  FADD R221, RZ, R29 ;  /* 0x0000001dffdd7221 */ /* 0x000fe20000000000 */
[----:B------:R-:W-:-:S01]  /*28f0*/  FADD R220, RZ, R30 ;  /* 0x0000001effdc7221 */ /* 0x000fc20000000000 */
[----:B------:R-:W-:Y:S01]  /*2900*/  FADD R219, RZ, R31 ;  /* 0x0000001fffdb7221 */ /* 0x000fe20000000000 */
[----:B------:R-:W-:-:S01]  /*2910*/  FADD R218, RZ, R32 ;  /* 0x00000020ffda7221 */ /* 0x000fc20000000000 */
[----:B------:R-:W-:Y:S01]  /*2920*/  FADD R217, RZ, R33 ;  /* 0x00000021ffd97221 */ /* 0x000fe20000000000 */
[----:B------:R-:W-:-:S01]  /*2930*/  FADD R216, RZ, R34 ;  /* 0x00000022ffd87221 */ /* 0x000fc20000000000 */
[----:B------:R-:W-:Y:S01]  /*2940*/  FADD R215, RZ, R35 ;  /* 0x00000023ffd77221 */ /* 0x000fe20000000000 */
[----:B------:R-:W-:-:S01]  /*2950*/  FADD R214, RZ, R36 ;  /* 0x00000024ffd67221 */ /* 0x000fc20000000000 */
[----:B0-----:R-:W-:Y:S01]  /*2960*/  FADD R227, RZ, R123 ;  /* 0x0000007bffe37221 */ /* 0x001fe20000000000 */
[----:B------:R-:W-:-:S01]  /*2970*/  FADD R213, RZ, R37 ;  /* 0x00000025ffd57221 */ /* 0x000fc20000000000 */
[----:B------:R-:W-:Y:S01]  /*2980*/  FADD R212, RZ, R38 ;  /* 0x00000026ffd47221 */ /* 0x000fe20000000000 */
[----:B------:R-:W-:-:S01]  /*2990*/  FADD R211, RZ, R39 ;  /* 0x00000027ffd37221 */ /* 0x000fc20000000000 */
[----:B------:R-:W-:Y:S01]  /*29a0*/  FADD R210, RZ, R40 ;  /* 0x00000028ffd27221 */ /* 0x000fe20000000000 */
[----:B------:R0:W-:Y:S01]  /*29b0*/  STL [R1+0x4], R227 ;  /* 0x000004e301007387 */ /* 0x0001e20000100800 */
        /* <DEDUP_REMOVED lines=93> */
[----:B------:R-:W-:Y:S01]  /*2f90*/  UMOV UR6, URZ ;  /* 0x0000003f00067c82 */ /* 0x000fe20008000000 */
[----:B0-----:R-:W-:-:S05]  /*2fa0*/  FADD R227, RZ, R130 ;  /* 0x00000082ffe37221 */ /* 0x001fca0000000000 */
[----:B------:R0:W-:Y:S02]  /*2fb0*/  STL [R1+0x20], R227 ;  /* 0x000020e301007387 */ /* 0x0001e40000100800 */
        /* <DEDUP_REMOVED lines=42> */
.L_x_25:
[----:B------:R-:W-:-:S04]  /*3260*/  UIADD3 UR19, UR5, 0x1, URZ ;  /* 0x0000000105137890 */ /* 0x000fc8000fffe03f */
[----:B------:R-:W-:-:S04]  /*3270*/  UISETP.NE.AND UP0, UPT, UR19, 0x3, UPT ;  /* 0x000000031300788c */ /* 0x000fc8000bf05270 */
[----:B------:R-:W-:Y:S02]  /*3280*/  USEL UR8, URZ, 0x1, UP0 ;  /* 0x000000013f087887 */ /* 0x000fe40008000000 */
[----:B------:R-:W-:Y:S02]  /*3290*/  USEL UR19, UR19, URZ, UP0 ;  /* 0x0000003f13137287 */ /* 0x000fe40008000000 */
[----:B------:R-:W-:-:S06]  /*32a0*/  ULOP3.LUT UR8, UR4, UR8, URZ, 0x3c, !UPT ;  /* 0x0000000804087292 */ /* 0x000fcc000f8e3c3f */
[----:B0-----:R-:W-:Y:S01]  /*32b0*/  IMAD.U32 R227, RZ, RZ, UR8 ;  /* 0x00000008ffe37e24 */ /* 0x001fe2000f8e00ff */
[----:B------:R-:W-:-:S06]  /*32c0*/  UMOV UR8, 0x1 ;  /* 0x0000000100087882 */ /* 0x000fcc0000000000 */
.L_x_20:
[----:B------:R-:W-:-:S06]  /*32d0*/  UISETP.GE.AND UP0, UPT, UR16, 0x1, UPT ;  /* 0x000000011000788c */ /* 0x000fcc000bf06270 */
[----:B------:R-:W-:-:S13]  /*32e0*/  PLOP3.LUT P0, PT, PT, PT, UP0, 0x80, 0x0 ;  /* 0x000000000000781c */ /* 0x000fda0003f0f008 */
[----:B------:R-:W-:Y:S05]  /*32f0*/  @!P0 BRA `(.L_x_26) ;  /* 0x0000001000908947 */ /* 0x000fea0003800000 */
[----:B------:R-:W-:Y:S01]  /*3300*/  IMAD.U32 R228, RZ, RZ, UR16 ;  /* 0x00000010ffe47e24 */ /* 0x000fe2000f8e00ff */
[----:B------:R-:W-:Y:S01]  /*3310*/  UMOV UR24, UR5 ;  /* 0x0000000500187c82 */ /* 0x000fe20008000000 */
[----:B------:R-:W-:-:S05]  /*3320*/  ULDC UR32, c[0x0][0x50c] ;  /* 0x0001430000207ab9 */ /* 0x000fca0000000800 */
.L_x_34:
[----:B------:R-:W-:-:S06]  /*3330*/  UISETP.NE.AND UP0, UPT, UR27, 0x3, UPT ;  /* 0x000000031b00788c */ /* 0x000fcc000bf05270 */
[----:B------:R-:W-:-:S13]  /*3340*/  PLOP3.LUT P1, PT, PT, PT, UP0, 0x80, 0x0 ;  /* 0x000000000000781c */ /* 0x000fda0003f2f008 */
[----:B-1---5:R-:W-:Y:S05]  /*3350*/  @!P1 BRA `(.L_x_27) ;  /* 0x0000000000049947 */ /* 0x022fea0003800000 */
[----:B------:R-:W-:Y:S01]  /*3360*/  BPT.TRAP 0x1 ;  /* 0x000000040000795c */ /* 0x000fe20000300000 */
.L_x_27:
[----:B------:R-:W-:Y:S01]  /*3370*/  ULEA UR9, UR19, UR12, 0x3 ;  /* 0x0000000c13097291 */ /* 0x000fe2000f8e183f */
[----:B------:R-:W-:-:S08]  /*3380*/  SHF.L.U32 R229, R227, 0x1f, RZ ;  /* 0x0000001fe3e57819 */ /* 0x000fd000000006ff */
[----:B------:R0:W1:Y:S01]  /*3390*/  SYNCS.PHASECHK.TRANS64.TRYWAIT P0, [UR9], R229 ;  /* 0x000000e5ff0075a7 */ /* 0x0000620008000149 */
[----:B------:R-:W-:Y:S05]  /*33a0*/  @!P1 BRA `(.L_x_28) ;  /* 0x0000000000049947 */ /* 0x000fea0003800000 */
[----:B------:R-:W-:Y:S01]  /*33b0*/  BPT.TRAP 0x1 ;  /* 0x000000040000795c */ /* 0x000fe20000300000 */
.L_x_28:
[----:B-1----:R-:W-:Y:S05]  /*33c0*/  @P0 BRA `(.L_x_29) ;  /* 0x0000000000080947 */ /* 0x002fea0003800000 */
[----:B------:R-:W1:Y:S02]  /*33d0*/  SYNCS.PHASECHK.TRANS64.TRYWAIT P0, [UR9], R229 ;  /* 0x000000e5ff0075a7 */ /* 0x000e640008000149 */
[----:B-1----:R-:W-:Y:S05]  /*33e0*/  @!P0 BRA `(.L_x_30) ;  /* 0x000000cc00a08947 */ /* 0x002fea0003800000 */
.L_x_29:
[----:B------:R-:W-:Y:S01]  /*33f0*/  UIADD3 UR9, UR12, 0x100, URZ ;  /* 0x000001000c097890 */ /* 0x000fe2000fffe03f */
[----:B------:R-:W-:Y:S01]  /*3400*/  WARPGROUP.ARRIVE ;  /* 0x00000000000079c5 */ /* 0x000fe20000000000 */
[----:B------:R-:W-:Y:S02]  /*3410*/  UIADD3 UR10, UR12, 0x1900, URZ ;  /* 0x000019000c0a7890 */ /* 0x000fe4000fffe03f */
[----:B------:R-:W-:Y:S02]  /*3420*/  UISETP.NE.AND UP0, UPT, UR7, URZ, UPT ;  /* 0x0000003f0700728c */ /* 0x000fe4000bf05270 */
[----:B------:R-:W-:Y:S02]  /*3430*/  USHF.R.U32.HI UR9, URZ, 0x4, UR9 ;  /* 0x000000043f097899 */ /* 0x000fe40008011609 */
[----:B------:R-:W-:Y:S02]  /*3440*/  USHF.R.U32.HI UR10, URZ, 0x4, UR10 ;  /* 0x000000043f0a7899 */ /* 0x000fe4000801160a */
[----:B------:R-:W-:-:S02]  /*3450*/  USEL UR8, UR8, URZ, !UP0 ;  /* 0x0000003f08087287 */ /* 0x000fc4000c000000 */
[----:B------:R-:W-:Y:S02]  /*3460*/  ULOP3.LUT UR9, UR9, 0x3fff, URZ, 0xc0, !UPT ;  /* 0x00003fff09097892 */ /* 0x000fe4000f8ec03f */
[----:B------:R-:W-:Y:S02]  /*3470*/  ULOP3.LUT UR10, UR10, 0x3fff, URZ, 0xc0, !UPT ;  /* 0x00003fff0a0a7892 */ /* 0x000fe4000f8ec03f */
[----:B------:R-:W-:Y:S02]  /*3480*/  UISETP.NE.U32.AND UP0, UPT, UR8, URZ, UPT ;  /* 0x0000003f0800728c */ /* 0x000fe4000bf05070 */
[----:B------:R-:W-:Y:S02]  /*3490*/  ULOP3.LUT UR8, UR9, 0x10000, URZ, 0xfc, !UPT ;  /* 0x0001000009087892 */ /* 0x000fe4000f8efc3f */
[----:B------:R-:W-:Y:S02]  /*34a0*/  ULOP3.LUT UR10, UR10, 0x10000, URZ, 0xfc, !UPT ;  /* 0x000100000a0a7892 */ /* 0x000fe4000f8efc3f */
[----:B------:R-:W-:-:S02]  /*34b0*/  ULEA UR8, UR19, UR8, 0x7 ;  /* 0x0000000813087291 */ /* 0x000fc4000f8e383f */
[----:B------:R-:W-:Y:S01]  /*34c0*/  ULEA UR10, UR19, UR10, 0x9 ;  /* 0x0000000a130a7291 */ /* 0x000fe2000f8e483f */
[----:B------:R-:W-:Y:S01]  /*34d0*/  UMOV UR9, 0xc0000010 ;  /* 0xc000001000097882 */ /* 0x000fe20000000000 */
[----:B------:R-:W-:Y:S01]  /*34e0*/  UMOV UR11, 0xc0000010 ;  /* 0xc0000010000b7882 */ /* 0x000fe20000000000 */
[----:B------:R-:W-:-:S06]  /*34f0*/  UIADD3 UR6, UR6, 0x1, URZ ;  /* 0x0000000106067890 */ /* 0x000fcc000fffe03f */
[----:B------:R-:W-:Y:S01]  /*3500*/  QGMMA.64x256x32.F32.E5M2.E5M2 R24, gdesc[UR8], R24, UP0, gsb0 ;  /* 0x03e00000081879f3 */ /* 0x000fe2000b803818 */
[----:B------:R-:W-:-:S04]  /*3510*/  UISETP.NE.AND UP0, UPT, UR6, UR32, UPT ;  /* 0x000000200600728c */ /* 0x000fc8000bf05270 */
[----:B------:R-:W-:-:S06]  /*3520*/  USEL UR7, URZ, 0x1, UP0 ;  /* 0x000000013f077887 */ /* 0x000fcc0008000000 */
[----:B------:R-:W-:Y:S01]  /*3530*/  ISETP.NE.AND P0, PT, RZ, UR7, PT ;  /* 0x00000007ff007c0c */ /* 0x000fe2000bf05270 */
[----:B------:R-:W-:-:S12]  /*3540*/  WARPGROUP.DEPBAR.LE gsb0, 0x1 ;  /* 0x00008000000079c5 */ /* 0x000fd80000010100 */
[----:B------:R-:W-:Y:S05]  /*3550*/  @!P0 BRA `(.L_x_31) ;  /* 0x0000000c00808947 */ /* 0x000fea0003800000 */
[----:B------:R-:W-:Y:S02]  /*3560*/  WARPGROUP.DEPBAR.LE gsb0, 0x0 ;  /* 0x00008000000079c5 */ /* 0x000fe40000010000 */
[----:B------:R-:W-:-:S01]  /*3570*/  FADD R226, R24, R226 ;  /* 0x000000e218e27221 */ /* 0x000fc20000000000 */
[----:B------:R-:W-:Y:S01]  /*3580*/  FADD R225, R25, R225 ;  /* 0x000000e119e17221 */ /* 0x000fe20000000000 */
[----:B------:R1:W-:Y:S01]  /*3590*/  STL [R1+0xa4], R227 ;  /* 0x0000a4e301007387 */ /* 0x0003e20000100800 */
[----:B------:R-:W-:-:S01]  /*35a0*/  FADD R224, R26, R224 ;  /* 0x000000e01ae07221 */ /* 0x000fc20000000000 */
[----:B------:R-:W-:Y:S01]  /*35b0*/  FADD R223, R27, R223 ;  /* 0x000000df1bdf7221 */ /* 0x000fe20000000000 */
[----:B------:R-:W-:-:S01]  /*35c0*/  FADD R222, R28, R222 ;  /* 0x000000de1cde7221 */ /* 0x000fc20000000000 */
[----:B------:R-:W-:Y:S01]  /*35d0*/  FADD R221, R29, R221 ;  /* 0x000000dd1ddd7221 */ /* 0x000fe20000000000 */
[----:B-1----:R-:W3:Y:S04]  /*35e0*/  LDL.LU R227, [R1+0x30] ;  /* 0x0000300001e37983 */ /* 0x002ee80000300800 */
[----:B------:R1:W-:Y:S01]  /*35f0*/  STL [R1+0xa8], R226 ;  /* 0x0000a8e201007387 */ /* 0x0003e20000100800 */
[----:B------:R-:W-:-:S01]  /*3600*/  FADD R220, R30, R220 ;  /* 0x000000dc1edc7221 */ /* 0x000fc20000000000 */
[----:B------:R-:W-:-:S02]  /*3610*/  FADD R219, R31, R219 ;  /* 0x000000db1fdb7221 */ /* 0x000fc40000000000 */
[----:B-1----:R-:W4:Y:S04]  /*3620*/  LDL.LU R226, [R1+0x2c] ;  /* 0x00002c0001e27983 */ /* 0x002f280000300800 */
[----:B------:R1:W-:Y:S01]  /*3630*/  STL [R1+0xac], R225 ;  /* 0x0000ace101007387 */ /* 0x0003e20000100800 */
[----:B------:R-:W-:-:S03]  /*3640*/  FADD R218, R32, R218 ;  /* 0x000000da20da7221 */ /* 0x000fc60000000000 */
[----:B-1----:R-:W2:Y:S04]  /*3650*/  LDL.LU R225, [R1+0x28] ;  /* 0x0000280001e17983 */ /* 0x002ea80000300800 */
        /* <DEDUP_REMOVED lines=9> */
[----:B------:R1:W-:Y:S04]  /*36f0*/  STL [R1+0xbc], R221 ;  /* 0x0000bcdd01007387 */ /* 0x0003e80000100800 */
        /* <DEDUP_REMOVED lines=12> */
[----:B-1----:R-:W2:Y:S01]  /*37c0*/  LDL.LU R215, [R1] ;  /* 0x0000000001d77983 */ /* 0x002ea20000300800 */
[----:B------:R-:W-:-:S01]  /*37d0*/  FADD R214, R36, R214 ;  /* 0x000000d624d67221 */ /* 0x000fc20000000000 */
[----:B------:R-:W-:Y:S01]  /*37e0*/  FADD R213, R37, R213 ;  /* 0x000000d525d57221 */ /* 0x000fe20000000000 */
[----:B------:R-:W-:-:S01]  /*37f0*/  FADD R212, R38, R212 ;  /* 0x000000d426d47221 */ /* 0x000fc20000000000 */
[----:B------:R-:W-:Y:S01]  /*3800*/  FADD R211, R39, R211 ;  /* 0x000000d327d37221 */ /* 0x000fe20000000000 */
[----:B------:R-:W-:-:S01]  /*3810*/  FADD R210, R40, R210 ;  /* 0x000000d228d27221 */ /* 0x000fc20000000000 */
[----:B------:R-:W-:Y:S01]  /*3820*/  STL [R1+0xd8], R214 ;  /* 0x0000d8d601007387 */ /* 0x000fe20000100800 */
        /* <DEDUP_REMOVED lines=11> */
[----:B------:R1:W-:Y:S01]  /*38e0*/  STL [R1+0xe4], R211 ;  /* 0x0000e4d301007387 */ /* 0x0003e20000100800 */
[----:B------:R-:W-:-:S01]  /*38f0*/  FADD R200, R50, R200 ;  /* 0x000000c832c87221 */ /* 0x000fc20000000000 */
[----:B------:R-:W-:Y:S01]  /*3900*/  FADD R199, R51, R199 ;  /* 0x000000c733c77221 */ /* 0x000fe20000000000 */
        /* <DEDUP_REMOVED lines=69> */
[----:B-----5:R-:W-:Y:S01]  /*3d60*/  FADD R0, R121, R0 ;  /* 0x0000000079007221 */ /* 0x020fe20000000000 */
[----:B---3--:R-:W-:-:S01]  /*3d70*/  FADD R227, R134, R227 ;  /* 0x000000e386e37221 */ /* 0x008fc20000000000 */
[----:B----4-:R-:W-:Y:S01]  /*3d80*/  FADD R226, R133, R226 ;  /* 0x000000e285e27221 */ /* 0x010fe20000000000 */
[----:B--2---:R-:W-:-:S01]  /*3d90*/  FADD R225, R132, R225 ;  /* 0x000000e184e17221 */ /* 0x004fc20000000000 */
        /* <DEDUP_REMOVED lines=9> */
[----:B------:R-:W-:-:S05]  /*3e30*/  FADD R215, R122, R215 ;  /* 0x000000d77ad77221 */ /* 0x000fca0000000000 */
[----:B------:R2:W-:Y:S04]  /*3e40*/  STL [R1], R215 ;  /* 0x000000d701007387 */ /* 0x0005e80000100800 */
[----:B------:R3:W-:Y:S04]  /*3e50*/  STL [R1+0x4], R216 ;  /* 0x000004d801007387 */ /* 0x0007e80000100800 */
        /* <DEDUP_REMOVED lines=8> */
[----:B-1----:R-:W4:Y:S04]  /*3ee0*/  LDL.LU R211, [R1+0x34] ;  /* 0x0000340001d37983 */ /* 0x002f280000300800 */
[----:B------:R1:W-:Y:S04]  /*3ef0*/  STL [R1+0x28], R225 ;  /* 0x000028e101007387 */ /* 0x0003e80000100800 */
[----:B------:R-:W4:Y:S04]  /*3f00*/  LDL.LU R212, [R1+0x38] ;  /* 0x0000380001d47983 */ /* 0x000f280000300800 */
[----:B------:R1:W-:Y:S04]  /*3f10*/  STL [R1+0x2c], R226 ;  /* 0x00002ce201007387 */ /* 0x0003e80000100800 */
[----:B------:R-:W4:Y:S04]  /*3f20*/  LDL.LU R213, [R1+0x3c] ;  /* 0x00003c0001d57983 */ /* 0x000f280000300800 */
[----:B------:R1:W-:Y:S04]  /*3f30*/  STL [R1+0x30], R227 ;  /* 0x000030e301007387 */ /* 0x0003e80000100800 */
[----:B------:R-:W4:Y:S04]  /*3f40*/  LDL.LU R214, [R1+0x40] ;  /* 0x0000400001d67983 */ /* 0x000f280000300800 */
[----:B--2---:R-:W2:Y:S04]  /*3f50*/  LDL.LU R215, [R1+0x44] ;  /* 0x0000440001d77983 */ /* 0x004ea80000300800 */
[----:B---3--:R-:W3:Y:S04]  /*3f60*/  LDL.LU R216, [R1+0x48] ;  /* 0x0000480001d87983 */ /* 0x008ee80000300800 */
[----:B----4-:R-:W4:Y:S04]  /*3f70*/  LDL.LU R217, [R1+0x4c] ;  /* 0x00004c0001d97983 */ /* 0x010f280000300800 */
[----:B0-----:R-:W4:Y:S04]  /*3f80*/  LDL.LU R218, [R1+0x50] ;  /* 0x0000500001da7983 */ /* 0x001f280000300800 */
[----:B------:R-:W4:Y:S04]  /*3f90*/  LDL.LU R219, [R1+0x54] ;  /* 0x0000540001db7983 */ /* 0x000f280000300800 */
[----:B------:R-:W4:Y:S04]  /*3fa0*/  LDL.LU R220, [R1+0x58] ;  /* 0x0000580001dc7983 */ /* 0x000f280000300800 */
[----:B------:R-:W4:Y:S04]  /*3fb0*/  LDL.LU R221, [R1+0x5c] ;  /* 0x00005c0001dd7983 */ /* 0x000f280000300800 */
[----:B------:R-:W4:Y:S04]  /*3fc0*/  LDL.LU R222, [R1+0x60] ;  /* 0x0000600001de7983 */ /* 0x000f280000300800 */
[----:B------:R-:W4:Y:S04]  /*3fd0*/  LDL.LU R223, [R1+0x64] ;  /* 0x0000640001df7983 */ /* 0x000f280000300800 */
[----:B------:R-:W4:Y:S04]  /*3fe0*/  LDL.LU R224, [R1+0x68] ;  /* 0x0000680001e07983 */ /* 0x000f280000300800 */
[----:B-1----:R-:W4:Y:S04]  /*3ff0*/  LDL.LU R225, [R1+0x6c] ;  /* 0x00006c0001e17983 */ /* 0x002f280000300800 */
[----:B------:R-:W4:Y:S04]  /*4000*/  LDL.LU R226, [R1+0x70] ;  /* 0x0000700001e27983 */ /* 0x000f280000300800 */
[----:B------:R-:W4:Y:S01]  /*4010*/  LDL.LU R227, [R1+0x74] ;  /* 0x0000740001e37983 */ /* 0x000f220000300800 */
[----:B------:R-:W-:-:S05]  /*4020*/  FADD R211, R135, R211 ;  /* 0x000000d387d37221 */ /* 0x000fca0000000000 */
[----:B------:R0:W-:Y:S01]  /*4030*/  STL [R1+0x34], R211 ;  /* 0x000034d301007387 */ /* 0x0001e20000100800 */
[----:B------:R-:W-:-:S03]  /*4040*/  FADD R212, R136, R212 ;  /* 0x000000d488d47221 */ /* 0x000fc60000000000 */
[----:B0-----:R1:W5:Y:S01]  /*4050*/  LDL.LU R211, [R1+0xe4] ;  /* 0x0000e40001d37983 */ /* 0x0013620000300800 */
[----:B------:R-:W-:-:S03]  /*4060*/  FADD R213, R137, R213 ;  /* 0x000000d589d57221 */ /* 0x000fc60000000000 */
[----:B------:R0:W-:Y:S01]  /*4070*/  STL [R1+0x38], R212 ;  /* 0x000038d401007387 */ /* 0x0001e20000100800 */
[----:B------:R-:W-:-:S01]  /*4080*/  FADD R214, R138, R214 ;  /* 0x000000d68ad67221 */ /* 0x000fc20000000000 */
[----:B--2---:R-:W-:Y:S02]  /*4090*/  FADD R215, R139, R215 ;  /* 0x000000d78bd77221 */ /* 0x004fe40000000000 */
[----:B0-----:R1:W5:Y:S01]  /*40a0*/  LDL.LU R212, [R1+0xe0] ;  /* 0x0000e00001d47983 */ /* 0x0013620000300800 */
[----:B---3--:R-:W-:-:S03]  /*40b0*/  FADD R216, R140, R216 ;  /* 0x000000d88cd87221 */ /* 0x008fc60000000000 */
[----:B------:R0:W-:Y:S01]  /*40c0*/  STL [R1+0x3c], R213 ;  /* 0x00003cd501007387 */ /* 0x0001e20000100800 */
[----:B----4-:R-:W-:-:S03]  /*40d0*/  FADD R217, R141, R217 ;  /* 0x000000d98dd97221 */ /* 0x010fc60000000000 */
[----:B0-----:R1:W5:Y:S01]  /*40e0*/  LDL.LU R213, [R1+0xdc] ;  /* 0x0000dc0001d57983 */ /* 0x0013620000300800 */
[----:B------:R-:W-:-:S03]  /*40f0*/  FADD R218, R142, R218 ;  /* 0x000000da8eda7221 */ /* 0x000fc60000000000 */
[----:B------:R0:W-:Y:S01]  /*4100*/  STL [R1+0x40], R214 ;  /* 0x000040d601007387 */ /* 0x0001e20000100800 */
[----:B------:R-:W-:-:S01]  /*4110*/  FADD R219, R143, R219 ;  /* 0x000000db8fdb7221 */ /* 0x000fc20000000000 */
[----:B------:R-:W-:Y:S02]  /*4120*/  FADD R220, R144, R220 ;  /* 0x000000dc90dc7221 */ /* 0x000fe40000000000 */
[----:B0-----:R1:W5:Y:S04]  /*4130*/  LDL.LU R214, [R1+0xd8] ;  /* 0x0000d80001d67983 */ /* 0x0013680000300800 */
[----:B------:R0:W-:Y:S01]  /*4140*/  STL [R1+0x44], R215 ;  /* 0x000044d701007387 */ /* 0x0001e20000100800 */
[----:B------:R-:W-:-:S01]  /*4150*/  FADD R221, R145, R221 ;  /* 0x000000dd91dd7221 */ /* 0x000fc20000000000 */
[----:B------:R-:W-:-:S02]  /*4160*/  FADD R222, R146, R222 ;  /* 0x000000de92de7221 */ /* 0x000fc40000000000 */
[----:B0-----:R1:W5:Y:S04]  /*4170*/  LDL.LU R215, [R1+0xd4] ;  /* 0x0000d40001d77983 */ /* 0x0013680000300800 */
[----:B------:R0:W-:Y:S01]  /*4180*/  STL [R1+0x48], R216 ;  /* 0x000048d801007387 */ /* 0x0001e20000100800 */
[----:B------:R-:W-:-:S03]  /*4190*/  FADD R223, R147, R223 ;  /* 0x000000df93df7221 */ /* 0x000fc60000000000 */
        /* <DEDUP_REMOVED lines=13> */
[----:B------:R0:W-:Y:S04]  /*4270*/  STL [R1+0x5c], R221 ;  /* 0x00005cdd01007387 */ /* 0x0001e80000100800 */
        /* <DEDUP_REMOVED lines=12> */
[----:B0-----:R1:W5:Y:S01]  /*4340*/  LDL.LU R227, [R1+0xa4] ;  /* 0x0000a40001e37983 */ /* 0x0013620000300800 */
[----:B------:R-:W-:-:S05]  /*4350*/  UMOV UR6, URZ ;  /* 0x0000003f00067c82 */ /* 0x000fca0008000000 */
.L_x_31:
[----:B------:R-:W-:Y:S05]  /*4360*/  @!P1 BRA `(.L_x_32) ;  /* 0x0000000000049947 */ /* 0x000fea0003800000 */
[----:B------:R-:W-:Y:S01]  /*4370*/  BPT.TRAP 0x1 ;  /* 0x000000040000795c */ /* 0x000fe20000300000 */
.L_x_32:
[----:B------:R3:W-:Y:S04]  /*4380*/  STL [R1+0xa8], R2 ;  /* 0x0000a80201007387 */ /* 0x0007e80000100800 */
[----:B---3--:R-:W3:Y:S04]  /*4390*/  LDL R2, [R1+0x78] ;  /* 0x0000780001027983 */ /* 0x008ee80000100800 */
[----:B-----5:R4:W-:Y:S04]  /*43a0*/  STL [R1+0xa4], R0 ;  /* 0x0000a40001007387 */ /* 0x0209e80000100800 */
[----:B----4-:R-:W4:Y:S01]  /*43b0*/  LDL R0, [R1+0x80] ;  /* 0x0000800001007983 */ /* 0x010f220000100800 */
[----:B0-----:R-:W-:Y:S01]  /*43c0*/  IMAD.U32 R229, RZ, RZ, UR24 ;  /* 0x00000018ffe57e24 */ /* 0x001fe2000f8e00ff */
[----:B---3--:R-:W-:-:S02]  /*43d0*/  ISETP.NE.AND P0, PT, R2, RZ, PT ;  /* 0x000000ff0200720c */ /* 0x008fc40003f05270 */
[----:B------:R0:W5:Y:S11]  /*43e0*/  LDL.LU R2, [R1+0xa8] ;  /* 0x0000a80001027983 */ /* 0x0001760000300800 */
[----:B------:R-:W-:-:S05]  /*43f0*/  @P0 LEA R229, R229, UR12, 0x3 ;  /* 0x0000000ce5e50c11 */ /* 0x000fca000f8e18ff */
[----:B------:R-:W-:-:S05]  /*4400*/  @P0 VIADD R229, R229, 0x18 ;  /* 0x00000018e5e50836 */ /* 0x000fca0000000000 */
[----:B----4-:R-:W-:Y:S02]  /*4410*/  @P0 PRMT R229, R0, 0x654, R229 ;  /* 0x0000065400e50816 */ /* 0x010fe400000000e5 */
[----:B------:R0:W5:Y:S01]  /*4420*/  LDL.LU R0, [R1+0xa4] ;  /* 0x0000a40001007983 */ /* 0x0001620000300800 */
[----:B------:R-:W-:Y:S01]  /*4430*/  UISETP.GT.U32.AND UP0, UPT, UR13, 0x1, UPT ;  /* 0x000000010d00788c */ /* 0x000fe2000bf04070 */
[----:B------:R0:W-:Y:S05]  /*4440*/  @P0 SYNCS.ARRIVE.TRANS64.RED.A1T0 RZ, [R229+URZ], RZ ;  /* 0x000000ffe5ff09a7 */ /* 0x0001ea000810043f */
[----:B------:R-:W-:-:S13]  /*4450*/  PLOP3.LUT P0, PT, PT, PT, UP0, 0x80, 0x0 ;  /* 0x000000000000781c */ /* 0x000fda0003f0f008 */
[----:B0-----:R-:W-:Y:S05]  /*4460*/  @P0 BRA `(.L_x_33) ;  /* 0x0000000000040947 */ /* 0x001fea0003800000 */
[----:B------:R-:W-:Y:S01]  /*4470*/  BPT.TRAP 0x1 ;  /* 0x000000040000795c */ /* 0x000fe20000300000 */
.L_x_33:
[----:B------:R-:W-:Y:S01]  /*4480*/  UIADD3 UR19, UR19, 0x1, URZ ;  /* 0x0000000113137890 */ /* 0x000fe2000fffe03f */
[C---:B------:R-:W-:Y:S01]  /*4490*/  ISETP.GT.AND P0, PT, R228.reuse, 0x1, PT ;  /* 0x00000001e400780c */ /* 0x040fe20003f04270 */
[----:B------:R-:W-:Y:S01]  /*44a0*/  UIADD3 UR24, UR24, 0x1, URZ ;  /* 0x0000000118187890 */ /* 0x000fe2000fffe03f */
[----:B------:R-:W-:Y:S01]  /*44b0*/  VIADD R228, R228, 0xffffffff ;  /* 0xffffffffe4e47836 */ /* 0x000fe20000000000 */
[----:B------:R-:W-:Y:S02]  /*44c0*/  UISETP.NE.AND UP0, UPT, UR19, 0x3, UPT ;  /* 0x000000031300788c */ /* 0x000fe4000bf05270 */
[----:B------:R-:W-:Y:S02]  /*44d0*/  UISETP.NE.AND UP1, UPT, UR24, 0x3, UPT ;  /* 0x000000031800788c */ /* 0x000fe4000bf25270 */
[----:B------:R-:W-:Y:S02]  /*44e0*/  USEL UR8, URZ, 0x1, UP0 ;  /* 0x000000013f087887 */ /* 0x000fe40008000000 */
[----:B------:R-:W-:-:S02]  /*44f0*/  USEL UR19, UR19, URZ, UP0 ;  /* 0x0000003f13137287 */ /* 0x000fc40008000000 */
[----:B------:R-:W-:Y:S02]  /*4500*/  USEL UR24, UR24, URZ, UP1 ;  /* 0x0000003f18187287 */ /* 0x000fe40008800000 */
[----:B------:R-:W-:Y:S01]  /*4510*/  LOP3.LUT R227, R227, UR8, RZ, 0x3c, !PT ;  /* 0x00000008e3e37c12 */ /* 0x000fe2000f8e3cff */
[----:B------:R-:W-:Y:S01]  /*4520*/  UMOV UR8, 0x1 ;  /* 0x0000000100087882 */ /* 0x000fe20000000000 */
[----:B------:R-:W-:Y:S08]  /*4530*/  @P0 BRA `(.L_x_34) ;  /* 0xffffffec007c0947 */ /* 0x000ff0000383ffff */
.L_x_26:
[----:B------:R-:W-:-:S04]  /*4540*/  UISETP.NE.AND UP0, UPT, UR6, URZ, UPT ;  /* 0x0000003f0600728c */ /* 0x000fc8000bf05270 */
[----:B------:R-:W-:-:S06]  /*4550*/  USEL UR6, URZ, 0x1, !UP0 ;  /* 0x000000013f067887 */ /* 0x000fcc000c000000 */
[----:B------:R-:W-:-:S13]  /*4560*/  ISETP.NE.AND P0, PT, RZ, UR6, PT ;  /* 0x00000006ff007c0c */ /* 0x000fda000bf05270 */
[----:B------:R-:W-:Y:S05]  /*4570*/  @!P0 BRA `(.L_x_35) ;  /* 0x0000000c00dc8947 */ /* 0x000fea0003800000 */
[----:B------:R-:W3:Y:S04]  /*4580*/  LDL.LU R227, [R1+0x74] ;  /* 0x0000740001e37983 */ /* 0x000ee80000300800 */
[----:B---3--:R0:W-:Y:S04]  /*4590*/  STL [R1+0xa4], R227 ;  /* 0x0000a4e301007387 */ /* 0x0081e80000100800 */
[----:B0-----:R-:W3:Y:S04]  /*45a0*/  LDL.LU R227, [R1+0x70] ;  /* 0x0000700001e37983 */ /* 0x001ee80000300800 */
        /* <DEDUP_REMOVED lines=55> */
[----:B0-----:R-:W3:Y:S01]  /*4920*/  LDL.LU R227, [R1] ;  /* 0x0000000001e37983 */ /* 0x001ee20000300800 */
[----:B------:R-:W-:-:S02]  /*4930*/  WARPGROUP.DEPBAR.LE gsb0, 0x0 ;  /* 0x00008000000079c5 */ /* 0x000fc40000010000 */
[----:B------:R-:W-:Y:S01]  /*4940*/  FADD R226, R24, R226 ;  /* 0x000000e218e27221 */ /* 0x000fe20000000000 */
        /* <DEDUP_REMOVED lines=95> */
[----:B-----5:R-:W-:Y:S01]  /*4f40*/  FADD R2, R120, R2 ;  /* 0x0000000278027221 */ /* 0x020fe20000000000 */
[----:B------:R-:W-:Y:S01]  /*4f50*/  FADD R0, R121, R0 ;  /* 0x0000000079007221 */ /* 0x000fe20000000000 */
[----:B---3--:R-:W-:-:S05]  /*4f60*/  FADD R227, R122, R227 ;  /* 0x000000e37ae37221 */ /* 0x008fca0000000000 */
[----:B------:R0:W-:Y:S04]  /*4f70*/  STL [R1], R227 ;  /* 0x000000e301007387 */ /* 0x0001e80000100800 */
[----:B0-----:R-:W3:Y:S02]  /*4f80*/  LDL.LU R227, [R1+0x114] ;  /* 0x0001140001e37983 */ /* 0x001ee40000300800 */
[----:B---3--:R-:W-:-:S05]  /*4f90*/  FADD R227, R123, R227 ;  /* 0x000000e37be37221 */ /* 0x008fca0000000000 */
[----:B------:R0:W-:Y:S04]  /*4fa0*/  STL [R1+0x4], R227 ;  /* 0x000004e301007387 */ /* 0x0001e80000100800 */
        /* <DEDUP_REMOVED lines=83> */
[----:B------:R0:W-:Y:S02]  /*54e0*/  STL [R1+0x74], R227 ;  /* 0x000074e301007387 */ /* 0x0001e40000100800 */
.L_x_35:
[----:B0-----:R-:W-:-:S04]  /*54f0*/  IMAD.U32 R227, RZ, RZ, UR31 ;  /* 0x0000001fffe37e24 */ /* 0x001fc8000f8e00ff */
[----:B------:R0:W-:Y:S01]  /*5500*/  SYNCS.ARRIVE.TRANS64.A1T0 RZ, [R227+UR29], RZ ;  /* 0x000000ffe3ff79a7 */ /* 0x0001e2000810001d */
[----:B------:R-:W-:Y:S02]  /*5510*/  WARPGROUP.DEPBAR.LE gsb0, 0x0 ;  /* 0x00008000000079c5 */ /* 0x000fe40000010000 */
[----:B------:R-:W3:Y:S02]  /*5520*/  LDC R24, c[0x0][0x28c] ;  /* 0x0000a300ff187b82 */ /* 0x000ee40000000800 */
[----:B---3--:R-:W-:-:S13]  /*5530*/  ISETP.GE.AND P0, PT, R24, 0x1, PT ;  /* 0x000000011800780c */ /* 0x008fda0003f06270 */
[----:B0-----:R-:W-:Y:S05]  /*5540*/  @!P0 BRA `(.L_x_36) ;  /* 0x0000000000608947 */ /* 0x001fea0003800000 */
[----:B------:R-:W-:-:S06]  /*5550*/  UISETP.NE.AND UP0, UPT, UR27, 0x3, UPT ;  /* 0x000000031b00788c */ /* 0x000fcc000bf05270 */
[----:B------:R-:W-:-:S13]  /*5560*/  PLOP3.LUT P0, PT, PT, PT, UP0, 0x80, 0x0 ;  /* 0x000000000000781c */ /* 0x000fda0003f0f008 */
[----:B------:R-:W-:Y:S05]  /*5570*/  @!P0 BRA `(.L_x_37) ;  /* 0x0000000000048947 */ /* 0x000fea0003800000 */
[----:B------:R-:W-:Y:S01]  /*5580*/  BPT.TRAP 0x1 ;  /* 0x000000040000795c */ /* 0x000fe20000300000 */
.L_x_37:
[----:B-----5:R0:W-:Y:S04]  /*5590*/  STL [R1+0xa4], R0 ;  /* 0x0000a40001007387 */ /* 0x0201e80000100800 */
[----:B------:R-:W3:Y:S04]  /*55a0*/  LDL R227, [R1+0x80] ;  /* 0x0000800001e37983 */ /* 0x000ee80000100800 */
[----:B0-----:R-:W4:Y:S02]  /*55b0*/  LDL R0, [R1+0x78] ;  /* 0x0000780001007983 */ /* 0x001f240000100800 */
[----:B----4-:R-:W-:-:S02]  /*55c0*/  ISETP.NE.AND P0, PT, R0, RZ, PT ;  /* 0x000000ff0000720c */ /* 0x010fc40003f05270 */
[----:B------:R0:W5:Y:S11]  /*55d0*/  LDL.LU R0, [R1+0xa4] ;  /* 0x0000a40001007983 */ /* 0x0001760000300800 */
[----:B------:R-:W-:-:S05]  /*55e0*/  VOTEU.ANY UP0, P0 ;  /* 0x00000000003f7886 */ /* 0x000fca0000000100 */
[----:B------:R-:W-:-:S06]  /*55f0*/  @UP0 UIADD3 UR6, UR16, UR5, URZ ;  /* 0x0000000510060290 */ /* 0x000fcc000fffe03f */
[----:B------:R-:W-:-:S04]  /*5600*/  IMAD.U32 R24, RZ, RZ, UR6 ;  /* 0x00000006ff187e24 */ /* 0x000fc8000f8e00ff */
[----:B------:R-:W-:-:S04]  /*5610*/  @P0 IMAD.WIDE.U32 R24, R24, -0x55555555, RZ ;  /* 0xaaaaaaab18180825 */ /* 0x000fc800078e00ff */
[----:B------:R-:W-:Y:S01]  /*5620*/  IMAD.U32 R27, RZ, RZ, UR6 ;  /* 0x00000006ff1b7e24 */ /* 0x000fe2000f8e00ff */
[----:B------:R-:W-:-:S05]  /*5630*/  @P0 SHF.R.U32.HI R24, RZ, 0x1, R25 ;  /* 0x00000001ff180819 */ /* 0x000fca0000011619 */
[----:B------:R-:W-:-:S05]  /*5640*/  @P0 IMAD R24, R24, -0x3, R27 ;  /* 0xfffffffd18180824 */ /* 0x000fca00078e021b */
[----:B------:R-:W-:Y:S01]  /*5650*/  @P0 LEA R24, R24, UR12, 0x3 ;  /* 0x0000000c18180c11 */ /* 0x000fe2000f8e18ff */
[----:B------:R-:W-:-:S04]  /*5660*/  UISETP.GT.U32.AND UP0, UPT, UR13, 0x1, UPT ;  /* 0x000000010d00788c */ /* 0x000fc8000bf04070 */
[----:B------:R-:W-:-:S05]  /*5670*/  @P0 VIADD R24, R24, 0x18 ;  /* 0x0000001818180836 */ /* 0x000fca0000000000 */
[----:B---3--:R-:W-:-:S04]  /*5680*/  @P0 PRMT R24, R227, 0x654, R24 ;  /* 0x00000654e3180816 */ /* 0x008fc80000000018 */
[----:B------:R0:W-:Y:S01]  /*5690*/  @P0 SYNCS.ARRIVE.TRANS64.RED.A1T0 RZ, [R24+URZ], RZ ;  /* 0x000000ff18ff09a7 */ /* 0x0001e2000810043f */
[----:B------:R-:W-:-:S13]  /*56a0*/  PLOP3.LUT P0, PT, PT, PT, UP0, 0x80, 0x0 ;  /* 0x000000000000781c */ /* 0x000fda0003f0f008 */
[----:B0-----:R-:W-:Y:S05]  /*56b0*/  @P0 BRA `(.L_x_36) ;  /* 0x0000000000040947 */ /* 0x001fea0003800000 */
[----:B------:R-:W-:Y:S01]  /*56c0*/  BPT.TRAP 0x1 ;  /* 0x000000040000795c */ /* 0x000fe20000300000 */
.L_x_36:
[----:B------:R-:W0:Y:S01]  /*56d0*/  S2R R25, SR_TID.X ;  /* 0x0000000000197919 */ /* 0x000e220000002100 */
[----:B------:R-:W-:Y:S01]  /*56e0*/  IMAD.U32 R24, RZ, RZ, UR30 ;  /* 0x0000001eff187e24 */ /* 0x000fe2000f8e00ff */
[----:B------:R-:W-:Y:S01]  /*56f0*/  UIADD3 UR5, UR28, UR5, URZ ;  /* 0x000000051c057290 */ /* 0x000fe2000fffe03f */
[----:B------:R-:W3:Y:S01]  /*5700*/  LDC R35, c[0x0][0x288] ;  /* 0x0000a200ff237b82 */ /* 0x000ee20000000800 */
[----:B------:R-:W-:Y:S02]  /*5710*/  UISETP.GE.U32.AND UP1, UPT, UR28, 0x3, UPT ;  /* 0x000000031c00788c */ /* 0x000fe4000bf26070 */
[----:B------:R-:W-:Y:S01]  /*5720*/  SHF.L.U32 R24, R24, 0x1f, RZ ;  /* 0x0000001f18187819 */ /* 0x000fe200000006ff */
[----:B------:R-:W-:Y:S02]  /*5730*/  UISETP.GT.U32.AND UP0, UPT, UR5, 0x2, UPT ;  /* 0x000000020500788c */ /* 0x000fe4000bf04070 */
[----:B------:R-:W-:Y:S01]  /*5740*/  UIMAD.WIDE.U32 UR6, UR5, -0x55555555, URZ ;  /* 0xaaaaaaab050678a5 */ /* 0x000fe2000f8e003f */
[----:B------:R-:W4:Y:S01]  /*5750*/  SYNCS.PHASECHK.TRANS64.TRYWAIT P0, [UR17+0x8], R24 ;  /* 0x00000818ff0075a7 */ /* 0x000f220008000151 */
[----:B------:R-:W-:-:S02]  /*5760*/  UISETP.LT.U32.AND UP0, UPT, UR28, 0x3, UP0 ;  /* 0x000000031c00788c */ /* 0x000fc40008701070 */
[----:B------:R-:W-:Y:S02]  /*5770*/  USHF.R.U32.HI UR6, URZ, 0x1, UR7 ;  /* 0x000000013f067899 */ /* 0x000fe40008011607 */
[----:B------:R-:W-:Y:S02]  /*5780*/  USEL UR8, URZ, 0x1, !UP0 ;  /* 0x000000013f087887 */ /* 0x000fe4000c000000 */
[----:B------:R-:W-:Y:S02]  /*5790*/  UIMAD UR5, UR6, -0x3, UR5 ;  /* 0xfffffffd060578a4 */ /* 0x000fe4000f8e0205 */
[----:B------:R-:W-:-:S04]  /*57a0*/  ULOP3.LUT UR4, UR4, UR8, URZ, 0x3c, !UPT ;  /* 0x0000000804047292 */ /* 0x000fc8000f8e3c3f */
[----:B------:R-:W-:Y:S01]  /*57b0*/  @UP1 ULOP3.LUT UR4, UR4, 0x1, UR6, 0x78, !UPT ;  /* 0x0000000104041892 */ /* 0x000fe2000f8e7806 */
[----:B0-----:R-:W-:-:S04]  /*57c0*/  SHF.R.S32.HI R26, RZ, 0x1f, R25 ;  /* 0x0000001fff1a7819 */ /* 0x001fc80000011419 */
[----:B------:R-:W-:-:S04]  /*57d0*/  LEA.HI R26, R26, R25, RZ, 0x7 ;  /* 0x000000191a1a7211 */ /* 0x000fc800078f38ff */
[----:B------:R-:W-:-:S05]  /*57e0*/  LOP3.LUT R26, R26, 0xffffff80, RZ, 0xc0, !PT ;  /* 0xffffff801a1a7812 */ /* 0x000fca00078ec0ff */
[----:B------:R-:W-:-:S05]  /*57f0*/  IMAD.IADD R26, R25, 0x1, -R26 ;  /* 0x00000001191a7824 */ /* 0x000fca00078e0a1a */
[----:B------:R-:W-:-:S04]  /*5800*/  SHF.R.S32.HI R25, RZ, 0x1f, R26 ;  /* 0x0000001fff197819 */ /* 0x000fc8000001141a */
[----:B------:R-:W-:-:S04]  /*5810*/  LEA.HI R25, R25, R26, RZ, 0x2 ;  /* 0x0000001a19197211 */ /* 0x000fc800078f10ff */
[----:B------:R-:W-:-:S05]  /*5820*/  LOP3.LUT R25, R25, 0xfffffffc, RZ, 0xc0, !PT ;  /* 0xfffffffc19197812 */ /* 0x000fca00078ec0ff */
[----:B------:R-:W-:-:S04]  /*5830*/  IMAD.IADD R40, R26, 0x1, -R25 ;  /* 0x000000011a287824 */ /* 0x000fc800078e0a19 */
[----:B------:R-:W-:Y:S01]  /*5840*/  IMAD.SHL.U32 R32, R40, 0x2, RZ ;  /* 0x0000000228207824 */ /* 0x000fe200078e00ff */
[----:B---34-:R-:W-:Y:S06]  /*5850*/  @!P0 BRA `(.L_x_38) ;  /* 0x000000a800a48947 */ /* 0x018fec0003800000 */
.L_x_323:
[----:B-----5:R3:W-:Y:S01]  /*5860*/  STL [R1+0xa8], R2 ;  /* 0x0000a80201007387 */ /* 0x0207e20000100800 */
[----:B------:R-:W-:Y:S01]  /*5870*/  ULDC UR8, c[0x0][0x284] ;  /* 0x0000a10000087ab9 */ /* 0x000fe20000000800 */
[----:B------:R-:W-:Y:S01]  /*5880*/  SHF.R.S32.HI R33, RZ, 0x1f, R32 ;  /* 0x0000001fff217819 */ /* 0x000fe20000011420 */
[----:B------:R-:W-:Y:S01]  /*5890*/  ULDC.64 UR6, c[0x0][0x5d0] ;  /* 0x0001740000067ab9 */ /* 0x000fe20000000a00 */
[----:B---3--:R-:W3:Y:S04]  /*58a0*/  LDL.LU R2, [R1+0x90] ;  /* 0x0000900001027983 */ /* 0x008ee80000300800 */
[----:B------:R4:W-:Y:S04]  /*58b0*/  STL [R1+0xa4], R0 ;  /* 0x0000a40001007387 */ /* 0x0009e80000100800 */
[----:B------:R-:W2:Y:S04]  /*58c0*/  LDL R227, [R1+0x7c] ;  /* 0x00007c0001e37983 */ /* 0x000ea80000100800 */
[----:B----4-:R-:W4:Y:S01]  /*58d0*/  LDL R0, [R1+0x8c] ;  /* 0x00008c0001007983 */ /* 0x010f220000100800 */
[----:B---3--:R-:W-:-:S03]  /*58e0*/  IMAD.SHL.U32 R37, R2, 0x100, RZ ;  /* 0x0000010002257824 */ /* 0x008fc600078e00ff */
[----:B------:R3:W5:Y:S01]  /*58f0*/  LDL.LU R2, [R1+0xa8] ;  /* 0x0000a80001027983 */ /* 0x0007620000300800 */
[----:B----4-:R-:W-:-:S03]  /*5900*/  IMAD.SHL.U32 R34, R0, 0x40, RZ ;  /* 0x0000004000227824 */ /* 0x010fc600078e00ff */
[----:B------:R3:W5:Y:S02]  /*5910*/  LDL.LU R0, [R1+0xa4] ;  /* 0x0000a40001007983 */ /* 0x0007640000300800 */
[----:B------:R-:W-:Y:S02]  /*5920*/  ISETP.GE.AND P0, PT, R34, UR8, PT ;  /* 0x0000000822007c0c */ /* 0x000fe4000bf06270 */
[----:B--2---:R-:W-:Y:S02]  /*5930*/  SHF.R.S32.HI R38, RZ, 0x1f, R227 ;  /* 0x0000001fff267819 */ /* 0x004fe400000114e3 */
[----:B------:R-:W-:Y:S01]  /*5940*/  ISETP.GE.OR P0, PT, R37, R35, P0 ;  /* 0x000000232500720c */ /* 0x000fe20000706670 */
[----:B0-----:R-:W-:-:S04]  /*5950*/  IMAD.WIDE.U32 R24, R227, UR6, R32 ;  /* 0x00000006e3187c25 */ /* 0x001fc8000f8e0020 */
[----:B------:R-:W-:Y:S01]  /*5960*/  IMAD R26, R38, UR6, RZ ;  /* 0x00000006261a7c24 */ /* 0x000fe2000f8e02ff */
[----:B------:R-:W-:Y:S02]  /*5970*/  SHF.R.S32.HI R36, RZ, 0x1f, R37 ;  /* 0x0000001fff247819 */ /* 0x000fe40000011425 */
[----:B------:R-:W-:Y:S01]  /*5980*/  IADD3 R24, P1, R37, R24, RZ ;  /* 0x0000001825187210 */ /* 0x000fe20007f3e0ff */
[----:B------:R-:W-:-:S05]  /*5990*/  IMAD R27, R227, UR7, R26 ;  /* 0x00000007e31b7c24 */ /* 0x000fca000f8e021a */
[----:B------:R-:W-:Y:S01]  /*59a0*/  IADD3.X R25, R36, R25, R27, P1, !PT ;  /* 0x0000001924197210 */ /* 0x000fe20000ffe41b */
[----:B---3--:R-:W-:Y:S06]  /*59b0*/  @P0 BRA `(.L_x_39) ;  /* 0x0000008c00cc0947 */ /* 0x008fec0003800000 */
[----:B------:R0:W-:Y:S01]  /*59c0*/  STL.64 [R1+0xb0], R4 ;  /* 0x0000b00401007387 */ /* 0x0001e20000100a00 */
[----:B------:R-:W2:Y:S01]  /*59d0*/  LDC.64 R28, c[0x0][0x5c8] ;  /* 0x00017200ff1c7b82 */ /* 0x000ea20000000a00 */
[----:B------:R-:W-:Y:S02]  /*59e0*/  ULDC.64 UR6, c[0x0][0x5c0] ;  /* 0x0001700000067ab9 */ /* 0x000fe40000000a00 */
[----:B0-----:R-:W3:Y:S04]  /*59f0*/  LDL.64 R4, [R1+0x98] ;  /* 0x0000980001047983 */ /* 0x001ee80000100a00 */
[----:B-----5:R0:W-:Y:S04]  /*5a00*/  STL [R1+0xa8], R2 ;  /* 0x0000a80201007387 */ /* 0x0201e80000100800 */
[----:B0-----:R-:W3:Y:S04]  /*5a10*/  LDL.LU R2, [R1+0x8c] ;  /* 0x00008c0001027983 */ /* 0x001ee80000300800 */
[----:B------:R0:W-:Y:S04]  /*5a20*/  STL [R1+0xa4], R0 ;  /* 0x0000a40001007387 */ /* 0x0001e80000100800 */
[----:B0-----:R-:W4:Y:S01]  /*5a30*/  LDL R0, [R1+0x94] ;  /* 0x0000940001007983 */ /* 0x001f220000100800 */
[----:B---3--:R-:W-:-:S03]  /*5a40*/  IMAD.WIDE R30, R2, 0x40, R4 ;  /* 0x00000040021e7825 */ /* 0x008fc600078e0204 */
[----:B------:R0:W5:Y:S04]  /*5a50*/  LDL.LU.64 R4, [R1+0xb0] ;  /* 0x0000b00001047983 */ /* 0x0001680000300a00 */
[----:B------:R0:W5:Y:S01]  /*5a60*/  LDL.LU R2, [R1+0xa8] ;  /* 0x0000a80001027983 */ /* 0x0001620000300800 */
[-C--:B--2---:R-:W-:Y:S02]  /*5a70*/  IMAD R26, R31, R28.reuse, RZ ;  /* 0x0000001c1f1a7224 */ /* 0x084fe400078e02ff */
[----:B------:R-:W-:-:S04]  /*5a80*/  IMAD.WIDE.U32 R24, R30, R28, R24 ;  /* 0x0000001c1e187225 */ /* 0x000fc800078e0018 */
[----:B------:R-:W-:Y:S01]  /*5a90*/  IMAD R27, R30, R29, R26 ;  /* 0x0000001d1e1b7224 */ /* 0x000fe200078e021a */
[----:B------:R-:W-:Y:S01]  /*5aa0*/  LEA R26, P0, R28, R24, 0x3 ;  /* 0x000000181c1a7211 */ /* 0x000fe200078018ff */
[----:B----4-:R-:W-:Y:S01]  /*5ab0*/  IMAD.IADD R39, R0, 0x1, -R34 ;  /* 0x0000000100277824 */ /* 0x010fe200078e0a22 */
[----:B------:R-:W-:Y:S01]  /*5ac0*/  IADD3 R24, P1, R24, UR6, RZ ;  /* 0x0000000618187c10 */ /* 0x000fe2000ff3e0ff */
[----:B------:R0:W5:Y:S01]  /*5ad0*/  LDL.LU R0, [R1+0xa4] ;  /* 0x0000a40001007983 */ /* 0x0001620000300800 */
[----:B------:R-:W-:Y:S01]  /*5ae0*/  IMAD.IADD R27, R25, 0x1, R27 ;  /* 0x00000001191b7824 */ /* 0x000fe200078e021b */
[----:B------:R-:W-:-:S04]  /*5af0*/  IADD3 R26, P3, R26, UR6, RZ ;  /* 0x000000061a1a7c10 */ /* 0x000fc8000ff7e0ff */
[----:B------:R-:W-:Y:S01]  /*5b00*/  LEA.HI.X R29, R28, R27, R29, 0x3, P0 ;  /* 0x0000001b1c1d7211 */ /* 0x000fe200000f1c1d */
[----:B------:R-:W-:Y:S01]  /*5b10*/  IMAD R28, R40, -0x2, R35 ;  /* 0xfffffffe281c7824 */ /* 0x000fe200078e0223 */
[----:B------:R-:W-:Y:S01]  /*5b20*/  FSETP.NEU.AND P0, PT, RZ, UR26, PT ;  /* 0x0000001aff007c0b */ /* 0x000fe2000bf0d000 */
[----:B------:R-:W-:Y:S01]  /*5b30*/  BSSY B0, `(.L_x_39) ;  /* 0x00008db000007945 */ /* 0x000fe20003800000 */
[----:B------:R-:W-:Y:S02]  /*5b40*/  IADD3.X R25, R27, UR7, RZ, P1, !PT ;  /* 0x000000071b197c10 */ /* 0x000fe40008ffe4ff */
[----:B------:R-:W-:Y:S01]  /*5b50*/  IADD3.X R27, R29, UR7, RZ, P3, !PT ;  /* 0x000000071d1b7c10 */ /* 0x000fe20009ffe4ff */
[----:B------:R-:W-:-:S08]  /*5b60*/  IMAD.IADD R34, R28, 0x1, -R37 ;  /* 0x000000011c227824 */ /* 0x000fd000078e0a25 */
[----:B0-----:R-:W-:Y:S05]  /*5b70*/  @!P0 BRA `(.L_x_40) ;  /* 0x0000006800d88947 */ /* 0x001fea0003800000 */
[----:B------:R-:W-:Y:S01]  /*5b80*/  ULDC.64 UR6, c[0x0][0x5b8] ;  /* 0x00016e0000067ab9 */ /* 0x000fe20000000a00 */
[----:B------:R-:W-:Y:S01]  /*5b90*/  ULDC.64 UR8, c[0x0][0x5a8] ;  /* 0x00016a0000087ab9 */ /* 0x000fe20000000a00 */
[----:B------:R-:W-:Y:S01]  /*5ba0*/  IMAD.WIDE.U32 R32, R227, UR6, R32 ;  /* 0x00000006e3207c25 */ /* 0x000fe2000f8e0020 */
[----:B------:R-:W-:Y:S03]  /*5bb0*/  BSSY B1, `(.L_x_41) ;  /* 0x0000010000017945 */ /* 0x000fe60003800000 */
[----:B------:R-:W-:Y:S01]  /*5bc0*/  IMAD R28, R38, UR6, RZ ;  /* 0x00000006261c7c24 */ /* 0x000fe2000f8e02ff */
[----:B------:R-:W-:-:S03]  /*5bd0*/  IADD3 R32, P0, R37, R32, RZ ;  /* 0x0000002025207210 */ /* 0x000fc60007f1e0ff */
[----:B------:R-:W-:Y:S01]  /*5be0*/  IMAD R29, R227, UR7, R28 ;  /* 0x00000007e31d7c24 */ /* 0x000fe2000f8e021c */
[----:B------:R-:W-:Y:S02]  /*5bf0*/  ULDC.64 UR6, c[0x0][0x5b0] ;  /* 0x00016c0000067ab9 */ /* 0x000fe40000000a00 */
[----:B------:R-:W-:Y:S02]  /*5c00*/  IMAD R35, R31, UR6, RZ ;  /* 0x000000061f237c24 */ /* 0x000fe4000f8e02ff */
[----:B------:R-:W-:Y:S02]  /*5c10*/  IADD3.X R33, R36, R33, R29, P0, !PT ;  /* 0x0000002124217210 */ /* 0x000fe400007fe41d */
[----:B------:R-:W-:Y:S01]  /*5c20*/  ISETP.GE.AND P0, PT, R39, 0x1, PT ;  /* 0x000000012700780c */ /* 0x000fe20003f06270 */
[C---:B------:R-:W-:Y:S02]  /*5c30*/  IMAD R35, R30.reuse, UR7, R35 ;  /* 0x000000071e237c24 */ /* 0x040fe4000f8e0223 */
[----:B------:R-:W-:Y:S01]  /*5c40*/  IMAD.WIDE.U32 R28, R30, UR6, R32 ;  /* 0x000000061e1c7c25 */ /* 0x000fe2000f8e0020 */
[----:B------:R-:W-:-:S02]  /*5c50*/  ISETP.LT.OR P4, PT, R34, 0x1, !P0 ;  /* 0x000000012200780c */ /* 0x000fc40004781670 */
[----:B------:R-:W-:-:S04]  /*5c60*/  IADD3 R28, P1, R28, UR8, RZ ;  /* 0x000000081c1c7c10 */ /* 0x000fc8000ff3e0ff */
[--C-:B------:R-:W-:Y:S02]  /*5c70*/  IADD3.X R29, R29, UR9, R35.reuse, P1, !PT ;  /* 0x000000091d1d7c10 */ /* 0x100fe40008ffe423 */
[----:B------:R-:W-:-:S05]  /*5c80*/  PRMT R35, RZ, 0x7610, R35 ;  /* 0x00007610ff237816 */ /* 0x000fca0000000023 */
[----:B------:R-:W-:Y:S05]  /*5c90*/  @P4 BRA `(.L_x_42) ;  /* 0x0000000000044947 */ /* 0x000fea0003800000 */
[----:B------:R0:W5:Y:S02]  /*5ca0*/  LDG.E.U8 R35, desc[UR20][R28.64] ;  /* 0x000000141c237981 */ /* 0x000164000c1e1100 */
.L_x_42:
[----:B------:R-:W-:Y:S05]  /*5cb0*/  BSYNC B1 ;  /* 0x0000000000017941 */ /* 0x000fea0003800000 */
.L_x_41:
[----:B-----5:R-:W-:Y:S01]  /*5cc0*/  LOP3.LUT R35, R35, 0xff, RZ, 0xc0, !PT ;  /* 0x000000ff23237812 */ /* 0x020fe200078ec0ff */
[----:B------:R-:W-:Y:S01]  /*5cd0*/  BSSY B1, `(.L_x_43) ;  /* 0x000000b000017945 */ /* 0x000fe20003800000 */
[----:B------:R-:W-:Y:S02]  /*5ce0*/  ISETP.LT.OR P3, PT, R34, 0x2, !P0 ;  /* 0x000000022200780c */ /* 0x000fe40004761670 */
[----:B------:R-:W-:-:S05]  /*5cf0*/  F2FP.F16.E5M2.UNPACK_B R35, R35 ;  /* 0x00000023ff23723e */ /* 0x000fca00020004ff */
[----:B------:R-:W-:-:S05]  /*5d00*/  HADD2.F32 R35, -RZ, R35.H0_H0 ;  /* 0x20000023ff237230 */ /* 0x000fca0000004100 */
[----:B------:R-:W-:-:S04]  /*5d10*/  FMUL R35, R35, UR26 ;  /* 0x0000001a23237c20 */ /* 0x000fc80008400000 */
[----:B------:R-:W-:-:S05]  /*5d20*/  FFMA R35, R226, UR25, R35 ;  /* 0x00000019e2237c23 */ /* 0x000fca0008000023 */
[----:B------:R-:W-:Y:S02]  /*5d30*/  F2FP.SATFINITE.E5M2.F32.PACK_AB_MERGE_C R37, RZ, R35, RZ ;  /* 0x00000023ff25723e */ /* 0x000fe400048060ff */
[----:B------:R-:W-:-:S03]  /*5d40*/  PRMT R35, RZ, 0x7610, R35 ;  /* 0x00007610ff237816 */ /* 0x000fc60000000023 */
[----:B------:R2:W-:Y:S01]  /*5d50*/  @!P4 STG.E.U8 desc[UR20][R24.64], R37 ;  /* 0x000000251800c986 */ /* 0x0005e2000c101114 */
[----:B------:R-:W-:Y:S05]  /*5d60*/  @P3 BRA `(.L_x_44) ;  /* 0x0000000000043947 */ /* 0x000fea0003800000 */
[----:B------:R3:W5:Y:S02]  /*5d70*/  LDG.E.U8 R35, desc[UR20][R28.64+0x1] ;  /* 0x000001141c237981 */ /* 0x000764000c1e1100 */
.L_x_44:
[----:B------:R-:W-:Y:S05]  /*5d80*/  BSYNC B1 ;  /* 0x0000000000017941 */ /* 0x000fea0003800000 */
.L_x_43:
[----:B-----5:R-:W-:Y:S01]  /*5d90*/  LOP3.LUT R35, R35, 0xff, RZ, 0xc0, !PT ;  /* 0x000000ff23237812 */ /* 0x020fe200078ec0ff */
[----:B------:R-:W-:Y:S01]  /*5da0*/  BSSY B1, `(.L_x_45) ;  /* 0x0000013000017945 */ /* 0x000fe20003800000 */
[----:B--2---:R-:W-:Y:S02]  /*5db0*/  IADD3 R37, P1, R30, 0x8, RZ ;  /* 0x000000081e257810 */ /* 0x004fe40007f3e0ff */
[----:B------:R-:W-:-:S03]  /*5dc0*/  F2FP.F16.E5M2.UNPACK_B R35, R35 ;  /* 0x00000023ff23723e */ /* 0x000fc600020004ff */
[----:B------:R-:W-:Y:S01]  /*5dd0*/  IMAD.X R31, RZ, RZ, R31, P1 ;  /* 0x000000ffff1f7224 */ /* 0x000fe200008e061f */
[----:B------:R-:W-:Y:S01]  /*5de0*/  ISETP.GE.AND P1, PT, R39, 0x9, PT ;  /* 0x000000092700780c */ /* 0x000fe20003f26270 */
[----:B------:R-:W-:Y:S02]  /*5df0*/  HADD2.F32 R35, -RZ, R35.H0_H0 ;  /* 0x20000023ff237230 */ /* 0x000fe40000004100 */
[----:B------:R-:W-:Y:S01]  /*5e00*/  IMAD R36, R31, UR6, RZ ;  /* 0x000000061f247c24 */ /* 0x000fe2000f8e02ff */
[----:B------:R-:W-:Y:S01]  /*5e10*/  ISETP.LT.OR P5, PT, R34, 0x1, !P1 ;  /* 0x000000012200780c */ /* 0x000fe20004fa1670 */
[----:B------:R-:W-:-:S04]  /*5e20*/  IMAD.WIDE.U32 R32, R37, UR6, R32 ;  /* 0x0000000625207c25 */ /* 0x000fc8000f8e0020 */
[----:B------:R-:W-:Y:S01]  /*5e30*/  FMUL R30, R35, UR26 ;  /* 0x0000001a231e7c20 */ /* 0x000fe20008400000 */
[----:B------:R-:W-:-:S03]  /*5e40*/  IMAD R37, R37, UR7, R36 ;  /* 0x0000000725257c24 */ /* 0x000fc6000f8e0224 */
[----:B------:R-:W-:Y:S01]  /*5e50*/  FFMA R225, R225, UR25, R30 ;  /* 0x00000019e1e17c23 */ /* 0x000fe2000800001e */
[----:B------:R-:W-:Y:S02]  /*5e60*/  IADD3 R30, P4, R32, UR8, RZ ;  /* 0x00000008201e7c10 */ /* 0x000fe4000ff9e0ff */
[----:B------:R-:W-:Y:S02]  /*5e70*/  PRMT R32, RZ, 0x7610, R32 ;  /* 0x00007610ff207816 */ /* 0x000fe40000000020 */
[----:B------:R-:W-:Y:S02]  /*5e80*/  F2FP.SATFINITE.E5M2.F32.PACK_AB_MERGE_C R225, RZ, R225, RZ ;  /* 0x000000e1ffe1723e */ /* 0x000fe400048060ff */
[----:B------:R-:W-:-:S03]  /*5e90*/  IADD3.X R31, R33, UR9, R37, P4, !PT ;  /* 0x00000009211f7c10 */ /* 0x000fc6000a7fe425 */
[----:B------:R2:W-:Y:S01]  /*5ea0*/  @!P3 STG.E.U8 desc[UR20][R24.64+0x1], R225 ;  /* 0x000001e11800b986 */ /* 0x0005e2000c101114 */
[----:B------:R-:W-:Y:S05]  /*5eb0*/  @P5 BRA `(.L_x_46) ;  /* 0x0000000000045947 */ /* 0x000fea0003800000 */
[----:B------:R4:W5:Y:S02]  /*5ec0*/  LDG.E.U8 R32, desc[UR20][R30.64] ;  /* 0x000000141e207981 */ /* 0x000964000c1e1100 */
.L_x_46:
[----:B------:R-:W-:Y:S05]  /*5ed0*/  BSYNC B1 ;  /* 0x0000000000017941 */ /* 0x000fea0003800000 */
.L_x_45:
[----:B-----5:R-:W-:Y:S01]  /*5ee0*/  LOP3.LUT R32, R32, 0xff, RZ, 0xc0, !PT ;  /* 0x000000ff20207812 */ /* 0x020fe200078ec0ff */
[----:B------:R-:W-:Y:S01]  /*5ef0*/  BSSY B1, `(.L_x_47) ;  /* 0x000000b000017945 */ /* 0x000fe20003800000 */
[----:B------:R-:W-:Y:S02]  /*5f00*/  ISETP.LT.OR P3, PT, R34, 0x2, !P1 ;  /* 0x000000022200780c */ /* 0x000fe40004f61670 */
[----:B------:R-:W-:-:S05]  /*5f10*/  F2FP.F16.E5M2.UNPACK_B R32, R32 ;  /* 0x00000020ff20723e */ /* 0x000fca00020004ff */
[----:B------:R-:W-:-:S05]  /*5f20*/  HADD2.F32 R32, -RZ, R32.H0_H0 ;  /* 0x20000020ff207230 */ /* 0x000fca0000004100 */
[----:B------:R-:W-:Y:S01]  /*5f30*/  FMUL R33, R32, UR26 ;  /* 0x0000001a20217c20 */ /* 0x000fe20008400000 */
[----:B------:R-:W-:-:S03]  /*5f40*/  PRMT R32, RZ, 0x7610, R32 ;  /* 0x00007610ff207816 */ /* 0x000fc60000000020 */
[----:B------:R-:W-:-:S05]  /*5f50*/  FFMA R33, R224, UR25, R33 ;  /* 0x00000019e0217c23 */ /* 0x000fca0008000021 */
[----:B------:R-:W-:-:S05]  /*5f60*/  F2FP.SATFINITE.E5M2.F32.PACK_AB_MERGE_C R33, RZ, R33, RZ ;  /* 0x00000021ff21723e */ /* 0x000fca00048060ff */
[----:B------:R0:W-:Y:S01]  /*5f70*/  @!P5 STG.E.U8 desc[UR20][R26.64], R33 ;  /* 0x000000211a00d986 */ /* 0x0001e2000c101114 */
[----:B------:R-:W-:Y:S05]  /*5f80*/  @P3 BRA `(.L_x_48) ;  /* 0x0000000000043947 */ /* 0x000fea0003800000 */
[----:B------:R0:W5:Y:S02]  /*5f90*/  LDG.E.U8 R32, desc[UR20][R30.64+0x1] ;  /* 0x000001141e207981 */ /* 0x000164000c1e1100 */
.L_x_48:
[----:B------:R-:W-:Y:S05]  /*5fa0*/  BSYNC B1 ;  /* 0x0000000000017941 */ /* 0x000fea0003800000 */
.L_x_47:
[----:B-----5:R-:W-:Y:S01]  /*5fb0*/  LOP3.LUT R32, R32, 0xff, RZ, 0xc0, !PT ;  /* 0x000000ff20207812 */ /* 0x020fe200078ec0ff */
[----:B------:R-:W-:Y:S01]  /*5fc0*/  BSSY B1, `(.L_x_49) ;  /* 0x000000b000017945 */ /* 0x000fe20003800000 */
[----:B------:R-:W-:Y:S02]  /*5fd0*/  ISETP.LT.OR P4, PT, R34, 0x9, !P0 ;  /* 0x000000092200780c */ /* 0x000fe40004781670 */
[----:B------:R-:W-:-:S05]  /*5fe0*/  F2FP.F16.E5M2.UNPACK_B R32, R32 ;  /* 0x00000020ff20723e */ /* 0x000fca00020004ff */
[----:B------:R-:W-:-:S05]  /*5ff0*/  HADD2.F32 R32, -RZ, R32.H0_H0 ;  /* 0x20000020ff207230 */ /* 0x000fca0000004100 */
[----:B------:R-:W-:-:S04]  /*6000*/  FMUL R32, R32, UR26 ;  /* 0x0000001a20207c20 */ /* 0x000fc80008400000 */
[----:B------:R-:W-:-:S05]  /*6010*/  FFMA R32, R223, UR25, R32 ;  /* 0x00000019df207c23 */ /* 0x000fca0008000020 */
[----:B0-----:R-:W-:Y:S02]  /*6020*/  F2FP.SATFINITE.E5M2.F32.PACK_AB_MERGE_C R33, RZ, R32, RZ ;  /* 0x00000020ff21723e */ /* 0x001fe400048060ff */
[----:B------:R-:W-:-:S03]  /*6030*/  PRMT R32, RZ, 0x7610, R32 ;  /* 0x00007610ff207816 */ /* 0x000fc60000000020 */
[----:B------:R0:W-:Y:S01]  /*6040*/  @!P3 STG.E.U8 desc[UR20][R26.64+0x1], R33 ;  /* 0x000001211a00b986 */ /* 0x0001e2000c101114 */
[----:B------:R-:W-:Y:S05]  /*6050*/  @P4 BRA `(.L_x_50) ;  /* 0x0000000000044947 */ /* 0x000fea0003800000 */
[----:B------:R0:W5:Y:S02]  /*6060*/  LDG.E.U8 R32, desc[UR20][R28.64+0x8] ;  /* 0x000008141c207981 */ /* 0x000164000c1e1100 */
.L_x_50:
[----:B------:R-:W-:Y:S05]  /*6070*/  BSYNC B1 ;  /* 0x0000000000017941 */ /* 0x000fea0003800000 */
.L_x_49:
[----:B-----5:R-:W-:Y:S01]  /*6080*/  LOP3.LUT R32, R32, 0xff, RZ, 0xc0, !PT ;  /* 0x000000ff20207812 */ /* 0x020fe200078ec0ff */
[----:B------:R-:W-:Y:S01]  /*6090*/  BSSY B1, `(.L_x_51) ;  /* 0x000000b000017945 */ /* 0x000fe20003800000 */
[----:B------:R-:W-:Y:S02]  /*60a0*/  ISETP.LT.OR P3, PT, R34, 0xa, !P0 ;  /* 0x0000000a2200780c */ /* 0x000fe40004761670 */
[----:B------:R-:W-:-:S05]  /*60b0*/  F2FP.F16.E5M2.UNPACK_B R32, R32 ;  /* 0x00000020ff20723e */ /* 0x000fca00020004ff */
[----:B------:R-:W-:-:S05]  /*60c0*/  HADD2.F32 R32, -RZ, R32.H0_H0 ;  /* 0x20000020ff207230 */ /* 0x000fca0000004100 */
[----:B0-----:R-:W-:Y:S01]  /*60d0*/  FMUL R33, R32, UR26 ;  /* 0x0000001a20217c20 */ /* 0x001fe20008400000 */
[----:B------:R-:W-:-:S03]  /*60e0*/  PRMT R32, RZ, 0x7610, R32 ;  /* 0x00007610ff207816 */ /* 0x000fc60000000020 */
[----:B------:R-:W-:-:S05]  /*60f0*/  FFMA R33, R222, UR25, R33 ;  /* 0x00000019de217c23 */ /* 0x000fca0008000021 */
[----:B------:R-:W-:-:S05]  /*6100*/  F2FP.SATFINITE.E5M2.F32.PACK_AB_MERGE_C R33, RZ, R33, RZ ;  /* 0x00000021ff21723e */ /* 0x000fca00048060ff */
[----:B------:R0:W-:Y:S01]  /*6110*/  @!P4 STG.E.U8 desc[UR20][R24.64+0x8], R33 ;  /* 0x000008211800c986 */ /* 0x0001e2000c101114 */
[----:B------:R-:W-:Y:S05]  /*6120*/  @P3 BRA `(.L_x_52) ;  /* 0x0000000000043947 */ /* 0x000fea0003800000 */
[----:B------:R0:W5:Y:S02]  /*6130*/  LDG.E.U8 R32, desc[UR20][R28.64+0x9] ;  /* 0x000009141c207981 */ /* 0x000164000c1e1100 */
.L_x_52:
[----:B------:R-:W-:Y:S05]  /*6140*/  BSYNC B1 ;  /* 0x0000000000017941 */ /* 0x000fea0003800000 */
.L_x_51:
        /* <DEDUP_REMOVED lines=12> */
.L_x_54:
[----:B------:R-:W-:Y:S05]  /*6210*/  BSYNC B1 ;  /* 0x0000000000017941 */ /* 0x000fea0003800000 */
.L_x_53:
        /* <DEDUP_REMOVED lines=12> */
.L_x_56:
[----:B------:R-:W-:Y:S05]  /*62e0*/  BSYNC B1 ;  /* 0x0000000000017941 */ /* 0x000fea0003800000 */
.L_x_55:
        /* <DEDUP_REMOVED lines=12> */
.L_x_58:
[----:B------:R-:W-:Y:S05]  /*63b0*/  BSYNC B1 ;  /* 0x0000000000017941 */ /* 0x000fea0003800000 */
.L_x_57:
        /* <DEDUP_REMOVED lines=12> */
.L_x_60:
[----:B------:R-:W-:Y:S05]  /*6480*/  BSYNC B1 ;  /* 0x0000000000017941 */ /* 0x000fea0003800000 */
.L_x_59:
        /* <DEDUP_REMOVED lines=12> */
.L_x_62:
[----:B------:R-:W-:Y:S05]  /*6550*/  BSYNC B1 ;  /* 0x0000000000017941 */ /* 0x000fea0003800000 */
.L_x_61:
        /* <DEDUP_REMOVED lines=12> */
.L_x_64:
[----:B------:R-:W-:Y:S05]  /*6620*/  BSYNC B1 ;  /* 0x0000000000017941 */ /* 0x000fea0003800000 */
.L_x_63:
        /* <DEDUP_REMOVED lines=12> */
.L_x_66:
[----:B------:R-:W-:Y:S05]  /*66f0*/  BSYNC B1 ;  /* 0x0000000000017941 */ /* 0x000fea0003800000 */
.L_x_65:
        /* <DEDUP_REMOVED lines=12> */
.L_x_68:
[----:B------:R-:W-:Y:S05]  /*67c0*/  BSYNC B1 ;  /* 0x0000000000017941 */ /* 0x000fea0003800000 */
.L_x_67:
        /* <DEDUP_REMOVED lines=12> */
.L_x_70:
[----:B------:R-:W-:Y:S05]  /*6890*/  BSYNC B1 ;  /* 0x0000000000017941 */ /* 0x000fea0003800000 */
.L_x_69:
        /* <DEDUP_REMOVED lines=12> */
.L_x_72:
[----:B------:R-:W-:Y:S05]  /*6960*/  BSYNC B1 ;  /* 0x0000000000017941 */ /* 0x000fea0003800000 */
.L_x_71:
        /* <DEDUP_REMOVED lines=12> */
.L_x_74:
[----:B------:R-:W-:Y:S05]  /*6a30*/  BSYNC B1 ;  /* 0x0000000000017941 */ /* 0x000fea0003800000 */
.L_x_73:
        /* <DEDUP_REMOVED lines=12> */
.L_x_76:
[----:B------:R-:W-:Y:S05]  /*6b00*/  BSYNC B1 ;  /* 0x0000000000017941 */ /* 0x000fea0003800000 */
.L_x_75:
        /* <DEDUP_REMOVED lines=12> */
.L_x_78:
[----:B------:R-:W-:Y:S05]  /*6bd0*/  BSYNC B1 ;  /* 0x0000000000017941 */ /* 0x000fea0003800000 */
.L_x_77:
        /* <DEDUP_REMOVED lines=12> */
.L_x_80:
[----:B------:R-:W-:Y:S05]  /*6ca0*/  BSYNC B1 ;  /* 0x0000000000017941 */ /* 0x000fea0003800000 */
.L_x_79:
        /* <DEDUP_REMOVED lines=12> */
.L_x_82:
[----:B------:R-:W-:Y:S05]  /*6d70*/  BSYNC B1 ;  /* 0x0000000000017941 */ /* 0x000fea0003800000 */
.L_x_81:
        /* <DEDUP_REMOVED lines=12> */
.L_x_84:
[----:B------:R-:W-:Y:S05]  /*6e40*/  BSYNC B1 ;  /* 0x0000000000017941 */ /* 0x000fea0003800000 */
.L_x_83:
        /* <DEDUP_REMOVED lines=12> */
.L_x_86:
[----:B------:R-:W-:Y:S05]  /*6f10*/  BSYNC B1 ;  /* 0x0000000000017941 */ /* 0x000fea0003800000 */
.L_x_85:
        /* <DEDUP_REMOVED lines=12> */
.L_x_88:
[----:B------:R-:W-:Y:S05]  /*6fe0*/  BSYNC B1 ;  /* 0x0000000000017941 */ /* 0x000fea0003800000 */
.L_x_87:
        /* <DEDUP_REMOVED lines=12> */
.L_x_90:
[----:B------:R-:W-:Y:S05]  /*70b0*/  BSYNC B1 ;  /* 0x0000000000017941 */ /* 0x000fea0003800000 */
.L_x_89:
        /* <DEDUP_REMOVED lines=12> */
.L_x_92:
[----:B------:R-:W-:Y:S05]  /*7180*/  BSYNC B1 ;  /* 0x0000000000017941 */ /* 0x000fea0003800000 */
.L_x_91:
        /* <DEDUP_REMOVED lines=12> */
.L_x_94:
[----:B------:R-:W-:Y:S05]  /*7250*/  BSYNC B1 ;  /* 0x0000000000017941 */ /* 0x000fea0003800000 */
.L_x_93:
        /* <DEDUP_REMOVED lines=12> */
.L_x_96:
[----:B------:R-:W-:Y:S05]  /*7320*/  BSYNC B1 ;  /* 0x0000000000017941 */ /* 0x000fea0003800000 */
.L_x_95:
        /* <DEDUP_REMOVED lines=12> */
.L_x_98:
[----:B------:R-:W-:Y:S05]  /*73f0*/  BSYNC B1 ;  /* 0x0000000000017941 */ /* 0x000fea0003800000 */
.L_x_97:
        /* <DEDUP_REMOVED lines=12> */
.L_x_100:
[----:B------:R-:W-:Y:S05]  /*74c0*/  BSYNC B1 ;  /* 0x0000000000017941 */ /* 0x000fea0003800000 */
.L_x_99:
        /* <DEDUP_REMOVED lines=12> */
.L_x_102:
[----:B------:R-:W-:Y:S05]  /*7590*/  BSYNC B1 ;  /* 0x0000000000017941 */ /* 0x000fea0003800000 */
.L_x_101:
        /* <DEDUP_REMOVED lines=12> */
.L_x_104:
[----:B------:R-:W-:Y:S05]  /*7660*/  BSYNC B1 ;  /* 0x0000000000017941 */ /* 0x000fea0003800000 */
.L_x_103:
        /* <DEDUP_REMOVED lines=12> */
.L_x_106:
[----:B------:R-:W-:Y:S05]  /*7730*/  BSYNC B1 ;  /* 0x0000000000017941 */ /* 0x000fea0003800000 */
.L_x_105:
        /* <DEDUP_REMOVED lines=12> */
.L_x_108:
[----:B------:R-:W-:Y:S05]  /*7800*/  BSYNC B1 ;  /* 0x0000000000017941 */ /* 0x000fea0003800000 */
.L_x_107:
        /* <DEDUP_REMOVED lines=12> */
.L_x_110:
[----:B------:R-:W-:Y:S05]  /*78d0*/  BSYNC B1 ;  /* 0x0000000000017941 */ /* 0x000fea0003800000 */
.L_x_109:
        /* <DEDUP_REMOVED lines=12> */
.L_x_112:
[----:B------:R-:W-:Y:S05]  /*79a0*/  BSYNC B1 ;  /* 0x0000000000017941 */ /* 0x000fea0003800000 */
.L_x_111:
        /* <DEDUP_REMOVED lines=12> */
.L_x_114:
[----:B------:R-:W-:Y:S05]  /*7a70*/  BSYNC B1 ;  /* 0x0000000000017941 */ /* 0x000fea0003800000 */
.L_x_113:
        /* <DEDUP_REMOVED lines=12> */
.L_x_116:
[----:B------:R-:W-:Y:S05]  /*7b40*/  BSYNC B1 ;  /* 0x0000000000017941 */ /* 0x000fea0003800000 */
.L_x_115:
        /* <DEDUP_REMOVED lines=12> */
.L_x_118:
[----:B------:R-:W-:Y:S05]  /*7c10*/  BSYNC B1 ;  /* 0x0000000000017941 */ /* 0x000fea0003800000 */
.L_x_117:
        /* <DEDUP_REMOVED lines=12> */
.L_x_120:
[----:B------:R-:W-:Y:S05]  /*7ce0*/  BSYNC B1 ;  /* 0x0000000000017941 */ /* 0x000fea0003800000 */
.L_x_119:
        /* <DEDUP_REMOVED lines=12> */
.L_x_122:
[----:B------:R-:W-:Y:S05]  /*7db0*/  BSYNC B1 ;  /* 0x0000000000017941 */ /* 0x000fea0003800000 */
.L_x_121:
        /* <DEDUP_REMOVED lines=12> */
.L_x_124:
[----:B------:R-:W-:Y:S05]  /*7e80*/  BSYNC B1 ;  /* 0x0000000000017941 */ /* 0x000fea0003800000 */
.L_x_123:
        /* <DEDUP_REMOVED lines=12> */
.L_x_126:
[----:B------:R-:W-:Y:S05]  /*7f50*/  BSYNC B1 ;  /* 0x0000000000017941 */ /* 0x000fea0003800000 */
.L_x_125:
        /* <DEDUP_REMOVED lines=12> */
.L_x_128:
[----:B------:R-:W-:Y:S05]  /*8020*/  BSYNC B1 ;  /* 0x0000000000017941 */ /* 0x000fea0003800000 */
.L_x_127:
        /* <DEDUP_REMOVED lines=12> */
.L_x_130:
[----:B------:R-:W-:Y:S05]  /*80f0*/  BSYNC B1 ;  /* 0x0000000000017941 */ /* 0x000fea0003800000 */
.L_x_129:
        /* <DEDUP_REMOVED lines=12> */
.L_x_132:
[----:B------:R-:W-:Y:S05]  /*81c0*/  BSYNC B1 ;  /* 0x0000000000017941 */ /* 0x000fea0003800000 */
.L_x_131:
        /* <DEDUP_REMOVED lines=12> */
.L_x_134:
[----:B------:R-:W-:Y:S05]  /*8290*/  BSYNC B1 ;  /* 0x0000000000017941 */ /* 0x000fea0003800000 */
.L_x_133:
        /* <DEDUP_REMOVED lines=12> */
.L_x_136:
[----:B------:R-:W-:Y:S05]  /*8360*/  BSYNC B1 ;  /* 0x0000000000017941 */ /* 0x000fea0003800000 */
.L_x_135:
        /* <DEDUP_REMOVED lines=12> */
.L_x_138:
[----:B------:R-:W-:Y:S05]  /*8430*/  BSYNC B1 ;  /* 0x0000000000017941 */ /* 0x000fea0003800000 */
.L_x_137:
        /* <DEDUP_REMOVED lines=12> */
.L_x_140:
[----:B------:R-:W-:Y:S05]  /*8500*/  BSYNC B1 ;  /* 0x0000000000017941 */ /* 0x000fea0003800000 */
.L_x_139:
        /* <DEDUP_REMOVED lines=12> */
.L_x_142:
[----:B------:R-:W-:Y:S05]  /*85d0*/  BSYNC B1 ;  /* 0x0000000000017941 */ /* 0x000fea0003800000 */
.L_x_141:
        /* <DEDUP_REMOVED lines=12> */
.L_x_144:
[----:B------:R-:W-:Y:S05]  /*86a0*/  BSYNC B1 ;  /* 0x0000000000017941 */ /* 0x000fea0003800000 */
.L_x_143:
        /* <DEDUP_REMOVED lines=12> */
.L_x_146:
[----:B------:R-:W-:Y:S05]  /*8770*/  BSYNC B1 ;  /* 0x0000000000017941 */ /* 0x000fea0003800000 */
.L_x_145:
        /* <DEDUP_REMOVED lines=12> */
.L_x_148:
[----:B------:R-:W-:Y:S05]  /*8840*/  BSYNC B1 ;  /* 0x0000000000017941 */ /* 0x000fea0003800000 */
.L_x_147:
        /* <DEDUP_REMOVED lines=12> */
.L_x_150:
[----:B------:R-:W-:Y:S05]  /*8910*/  BSYNC B1 ;  /* 0x0000000000017941 */ /* 0x000fea0003800000 */
.L_x_149:
        /* <DEDUP_REMOVED lines=12> */
.L_x_152:
[----:B------:R-:W-:Y:S05]  /*89e0*/  BSYNC B1 ;  /* 0x0000000000017941 */ /* 0x000fea0003800000 */
.L_x_151:
        /* <DEDUP_REMOVED lines=12> */
.L_x_154:
[----:B------:R-:W-:Y:S05]  /*8ab0*/  BSYNC B1 ;  /* 0x0000000000017941 */ /* 0x000fea0003800000 */
.L_x_153:
        /* <DEDUP_REMOVED lines=12> */
.L_x_156:
[----:B------:R-:W-:Y:S05]  /*8b80*/  BSYNC B1 ;  /* 0x0000000000017941 */ /* 0x000fea0003800000 */
.L_x_155:
        /* <DEDUP_REMOVED lines=12> */
.L_x_158:
[----:B------:R-:W-:Y:S05]  /*8c50*/  BSYNC B1 ;  /* 0x0000000000017941 */ /* 0x000fea0003800000 */
.L_x_157:
        /* <DEDUP_REMOVED lines=12> */
.L_x_160:
[----:B------:R-:W-:Y:S05]  /*8d20*/  BSYNC B1 ;  /* 0x0000000000017941 */ /* 0x000fea0003800000 */
.L_x_159:
        /* <DEDUP_REMOVED lines=12> */
.L_x_162:
[----:B------:R-:W-:Y:S05]  /*8df0*/  BSYNC B1 ;  /* 0x0000000000017941 */ /* 0x000fea0003800000 */
.L_x_161:
        /* <DEDUP_REMOVED lines=12> */
.L_x_164:
[----:B------:R-:W-:Y:S05]  /*8ec0*/  BSYNC B1 ;  /* 0x0000000000017941 */ /* 0x000fea0003800000 */
.L_x_163:
        /* <DEDUP_REMOVED lines=12> */
.L_x_166:
[----:B------:R-:W-:Y:S05]  /*8f90*/  BSYNC B1 ;  /* 0x0000000000017941 */ /* 0x000fea0003800000 */
.L_x_165:
        /* <DEDUP_REMOVED lines=12> */
.L_x_168:
[----:B------:R-:W-:Y:S05]  /*9060*/  BSYNC B1 ;  /* 0x0000000000017941 */ /* 0x000fea0003800000 */
.L_x_167:
        /* <DEDUP_REMOVED lines=12> */
.L_x_170:
[----:B------:R-:W-:Y:S05]  /*9130*/  BSYNC B1 ;  /* 0x0000000000017941 */ /* 0x000fea0003800000 */
.L_x_169:
        /* <DEDUP_REMOVED lines=12> */
.L_x_172:
[----:B------:R-:W-:Y:S05]  /*9200*/  BSYNC B1 ;  /* 0x0000000000017941 */ /* 0x000fea0003800000 */
.L_x_171:
        /* <DEDUP_REMOVED lines=12> */
.L_x_174:
[----:B------:R-:W-:Y:S05]  /*92d0*/  BSYNC B1 ;  /* 0x0000000000017941 */ /* 0x000fea0003800000 */
.L_x_173:
        /* <DEDUP_REMOVED lines=12> */
.L_x_176:
[----:B------:R-:W-:Y:S05]  /*93a0*/  BSYNC B1 ;  /* 0x0000000000017941 */ /* 0x000fea0003800000 */
.L_x_175:
        /* <DEDUP_REMOVED lines=12> */
.L_x_178:
[----:B------:R-:W-:Y:S05]  /*9470*/  BSYNC B1 ;  /* 0x0000000000017941 */ /* 0x000fea0003800000 */
.L_x_177:
        /* <DEDUP_REMOVED lines=12> */
.L_x_180:
[----:B------:R-:W-:Y:S05]  /*9540*/  BSYNC B1 ;  /* 0x0000000000017941 */ /* 0x000fea0003800000 */
.L_x_179:
        /* <DEDUP_REMOVED lines=12> */
.L_x_182:
[----:B------:R-:W-:Y:S05]  /*9610*/  BSYNC B1 ;  /* 0x0000000000017941 */ /* 0x000fea0003800000 */
.L_x_181:
        /* <DEDUP_REMOVED lines=12> */
.L_x_184:
[----:B------:R-:W-:Y:S05]  /*96e0*/  BSYNC B1 ;  /* 0x0000000000017941 */ /* 0x000fea0003800000 */
.L_x_183:
        /* <DEDUP_REMOVED lines=12> */
.L_x_186:
[----:B------:R-:W-:Y:S05]  /*97b0*/  BSYNC B1 ;  /* 0x0000000000017941 */ /* 0x000fea0003800000 */
.L_x_185:
        /* <DEDUP_REMOVED lines=12> */
.L_x_188:
[----:B------:R-:W-:Y:S05]  /*9880*/  BSYNC B1 ;  /* 0x0000000000017941 */ /* 0x000fea0003800000 */
.L_x_187:
        /* <DEDUP_REMOVED lines=12> */
.L_x_190:
[----:B------:R-:W-:Y:S05]  /*9950*/  BSYNC B1 ;  /* 0x0000000000017941 */ /* 0x000fea0003800000 */
.L_x_189:
        /* <DEDUP_REMOVED lines=12> */
.L_x_192:
[----:B------:R-:W-:Y:S05]  /*9a20*/  BSYNC B1 ;  /* 0x0000000000017941 */ /* 0x000fea0003800000 */
.L_x_191:
[----:B-----5:R-:W-:Y:S01]  /*9a30*/  LOP3.LUT R32, R32, 0xff, RZ, 0xc0, !PT ;  /* 0x000000ff20207812 */ /* 0x020fe200078ec0ff */
[----:B------:R-:W-:Y:S01]  /*9a40*/  BSSY B1, `(.L_x_193) ;  /* 0x000000b000017945 */ /* 0x000fe20003800000 */
[----:B------:R-:W-:Y:S02]  /*9a50*/  ISETP.LT.OR P4, PT, R34, 0x99, !P0 ;  /* 0x000000992200780c */ /* 0x000fe40004781670 */
[----:B------:R-:W-:-:S05]  /*9a60*/  F2FP.F16.E5M2.UNPACK_B R32, R32 ;  /* 0x00000020ff20723e */ /* 0x000fca00020004ff */
[----:B------:R-:W-:-:S05]  /*9a70*/  HADD2.F32 R32, -RZ, R32.H0_H0 ;  /* 0x20000020ff207230 */ /* 0x000fca0000004100 */
[----:B------:R-:W-:-:S04]  /*9a80*/  FMUL R32, R32, UR26 ;  /* 0x0000001a20207c20 */ /* 0x000fc80008400000 */
[----:B------:R-:W-:Y:S01]  /*9a90*/  FFMA R32, R23, UR25, R32 ;  /* 0x0000001917207c23 */ /* 0x000fe20008000020 */
[----:B------:R-:W-:-:S04]  /*9aa0*/  PRMT R23, RZ, 0x7610, R23 ;  /* 0x00007610ff177816 */ /* 0x000fc80000000017 */
[----:B0-----:R-:W-:-:S05]  /*9ab0*/  F2FP.SATFINITE.E5M2.F32.PACK_AB_MERGE_C R33, RZ, R32, RZ ;  /* 0x00000020ff21723e */ /* 0x001fca00048060ff */
[----:B------:R0:W-:Y:S01]  /*9ac0*/  @!P3 STG.E.U8 desc[UR20][R26.64+0x91], R33 ;  /* 0x000091211a00b986 */ /* 0x0001e2000c101114 */
[----:B------:R-:W-:Y:S05]  /*9ad0*/  @P4 BRA `(.L_x_194) ;  /* 0x0000000000044947 */ /* 0x000fea0003800000 */
[----:B------:R0:W5:Y:S02]  /*9ae0*/  LDG.E.U8 R23, desc[UR20][R28.64+0x98] ;  /* 0x000098141c177981 */ /* 0x000164000c1e1100 */
.L_x_194:
[----:B------:R-:W-:Y:S05]  /*9af0*/  BSYNC B1 ;  /* 0x0000000000017941 */ /* 0x000fea0003800000 */
.L_x_193:
        /* <DEDUP_REMOVED lines=8> */
[----:B------:R-:W-:-:S05]  /*9b80*/  F2FP.SATFINITE.E5M2.F32.PACK_AB_MERGE_C R23, RZ, R23, RZ ;  /* 0x00000017ff17723e */ /* 0x000fca00048060ff */
[----:B------:R0:W-:Y:S01]  /*9b90*/  @!P4 STG.E.U8 desc[UR20][R24.64+0x98], R23 ;  /* 0x000098171800c986 */ /* 0x0001e2000c101114 */
[----:B------:R-:W-:Y:S05]  /*9ba0*/  @P3 BRA `(.L_x_196) ;  /* 0x0000000000043947 */ /* 0x000fea0003800000 */
[----:B------:R0:W5:Y:S02]  /*9bb0*/  LDG.E.U8 R22, desc[UR20][R28.64+0x99] ;  /* 0x000099141c167981 */ /* 0x000164000c1e1100 */
.L_x_196:
[----:B------:R-:W-:Y:S05]  /*9bc0*/  BSYNC B1 ;  /* 0x0000000000017941 */ /* 0x000fea0003800000 */
.L_x_195:
        /* <DEDUP_REMOVED lines=12> */
.L_x_198:
[----:B------:R-:W-:Y:S05]  /*9c90*/  BSYNC B1 ;  /* 0x0000000000017941 */ /* 0x000fea0003800000 */
.L_x_197:
        /* <DEDUP_REMOVED lines=12> */
.L_x_200:
[----:B------:R-:W-:Y:S05]  /*9d60*/  BSYNC B1 ;  /* 0x0000000000017941 */ /* 0x000fea0003800000 */
.L_x_199:
        /* <DEDUP_REMOVED lines=12> */
.L_x_202:
[----:B------:R-:W-:Y:S05]  /*9e30*/  BSYNC B1 ;  /* 0x0000000000017941 */ /* 0x000fea0003800000 */
.L_x_201:
        /* <DEDUP_REMOVED lines=12> */
.L_x_204:
[----:B------:R-:W-:Y:S05]  /*9f00*/  BSYNC B1 ;  /* 0x0000000000017941 */ /* 0x000fea0003800000 */
.L_x_203:
        /* <DEDUP_REMOVED lines=12> */
.L_x_206:
[----:B------:R-:W-:Y:S05]  /*9fd0*/  BSYNC B1 ;  /* 0x0000000000017941 */ /* 0x000fea0003800000 */
.L_x_205:
        /* <DEDUP_REMOVED lines=12> */
.L_x_208:
[----:B------:R-:W-:Y:S05]  /*a0a0*/  BSYNC B1 ;  /* 0x0000000000017941 */ /* 0x000fea0003800000 */
.L_x_207:
        /* <DEDUP_REMOVED lines=12> */
.L_x_210:
[----:B------:R-:W-:Y:S05]  /*a170*/  BSYNC B1 ;  /* 0x0000000000017941 */ /* 0x000fea0003800000 */
.L_x_209:
        /* <DEDUP_REMOVED lines=12> */
.L_x_212:
[----:B------:R-:W-:Y:S05]  /*a240*/  BSYNC B1 ;  /* 0x0000000000017941 */ /* 0x000fea0003800000 */
.L_x_211:
        /* <DEDUP_REMOVED lines=12> */
.L_x_214:
[----:B------:R-:W-:Y:S05]  /*a310*/  BSYNC B1 ;  /* 0x0000000000017941 */ /* 0x000fea0003800000 */
.L_x_213:
        /* <DEDUP_REMOVED lines=12> */
.L_x_216:
[----:B------:R-:W-:Y:S05]  /*a3e0*/  BSYNC B1 ;  /* 0x0000000000017941 */ /* 0x000fea0003800000 */
.L_x_215:
        /* <DEDUP_REMOVED lines=12> */
.L_x_218:
[----:B------:R-:W-:Y:S05]  /*a4b0*/  BSYNC B1 ;  /* 0x0000000000017941 */ /* 0x000fea0003800000 */
.L_x_217:
        /* <DEDUP_REMOVED lines=12> */
.L_x_220:
[----:B------:R-:W-:Y:S05]  /*a580*/  BSYNC B1 ;  /* 0x0000000000017941 */ /* 0x000fea0003800000 */
.L_x_219:
        /* <DEDUP_REMOVED lines=12> */
.L_x_222:
[----:B------:R-:W-:Y:S05]  /*a650*/  BSYNC B1 ;  /* 0x0000000000017941 */ /* 0x000fea0003800000 */
.L_x_221:
        /* <DEDUP_REMOVED lines=12> */
.L_x_224:
[----:B------:R-:W-:Y:S05]  /*a720*/  BSYNC B1 ;  /* 0x0000000000017941 */ /* 0x000fea0003800000 */
.L_x_223:
        /* <DEDUP_REMOVED lines=12> */
.L_x_226:
[----:B------:R-:W-:Y:S05]  /*a7f0*/  BSYNC B1 ;  /* 0x0000000000017941 */ /* 0x000fea0003800000 */
.L_x_225:
        /* <DEDUP_REMOVED lines=12> */
.L_x_228:
[----:B------:R-:W-:Y:S05]  /*a8c0*/  BSYNC B1 ;  /* 0x0000000000017941 */ /* 0x000fea0003800000 */
.L_x_227:
        /* <DEDUP_REMOVED lines=12> */
.L_x_230:
[----:B------:R-:W-:Y:S05]  /*a990*/  BSYNC B1 ;  /* 0x0000000000017941 */ /* 0x000fea0003800000 */
.L_x_229:
        /* <DEDUP_REMOVED lines=12> */
.L_x_232:
[----:B------:R-:W-:Y:S05]  /*aa60*/  BSYNC B1 ;  /* 0x0000000000017941 */ /* 0x000fea0003800000 */
.L_x_231:
        /* <DEDUP_REMOVED lines=12> */
.L_x_234:
[----:B------:R-:W-:Y:S05]  /*ab30*/  BSYNC B1 ;  /* 0x0000000000017941 */ /* 0x000fea0003800000 */
.L_x_233:
        /* <DEDUP_REMOVED lines=12> */
.L_x_236:
[----:B------:R-:W-:Y:S05]  /*ac00*/  BSYNC B1 ;  /* 0x0000000000017941 */ /* 0x000fea0003800000 */
.L_x_235:
[----:B-----5:R-:W-:Y:S01]  /*ac10*/  LOP3.LUT R2, R2, 0xff, RZ, 0xc0, !PT ;  /* 0x000000ff02027812 */ /* 0x020fe200078ec0ff */
[----:B------:R-:W-:Y:S01]  /*ac20*/  BSSY B1, `(.L_x_237) ;  /* 0x000000b000017945 */ /* 0x000fe20003800000 */
[----:B------:R-:W-:Y:S02]  /*ac30*/  ISETP.LT.OR P4, PT, R34, 0xc1, !P1 ;  /* 0x000000c12200780c */ /* 0x000fe40004f81670 */
[----:B------:R-:W-:-:S05]  /*ac40*/  F2FP.F16.E5M2.UNPACK_B R2, R2 ;  /* 0x00000002ff02723e */ /* 0x000fca00020004ff */
[----:B------:R-:W-:-:S05]  /*ac50*/  HADD2.F32 R2, -RZ, R2.H0_H0 ;  /* 0x20000002ff027230 */ /* 0x000fca0000004100 */
[----:B0-----:R-:W-:-:S04]  /*ac60*/  FMUL R3, R2, UR26 ;  /* 0x0000001a02037c20 */ /* 0x001fc80008400000 */
[----:B------:R-:W-:Y:S01]  /*ac70*/  FFMA R3, R0, UR25, R3 ;  /* 0x0000001900037c23 */ /* 0x000fe20008000003 */
[----:B------:R-:W-:-:S04]  /*ac80*/  PRMT R0, RZ, 0x7610, R0 ;  /* 0x00007610ff007816 */ /* 0x000fc80000000000 */
[----:B------:R-:W-:-:S05]  /*ac90*/  F2FP.SATFINITE.E5M2.F32.PACK_AB_MERGE_C R3, RZ, R3, RZ ;  /* 0x00000003ff03723e */ /* 0x000fca00048060ff */
[----:B------:R0:W-:Y:S01]  /*aca0*/  @!P3 STG.E.U8 desc[UR20][R24.64+0xc1], R3 ;  /* 0x0000c1031800b986 */ /* 0x0001e2000c101114 */
[----:B------:R-:W-:Y:S05]  /*acb0*/  @P4 BRA `(.L_x_238) ;  /* 0x0000000000044947 */ /* 0x000fea0003800000 */
[----:B------:R0:W5:Y:S02]  /*acc0*/  LDG.E.U8 R0, desc[UR20][R30.64+0xc0] ;  /* 0x0000c0141e007981 */ /* 0x000164000c1e1100 */
.L_x_238:
[----:B------:R-:W-:Y:S05]  /*acd0*/  BSYNC B1 ;  /* 0x0000000000017941 */ /* 0x000fea0003800000 */
.L_x_237:
[----:B------:R-:W2:Y:S01]  /*ace0*/  LDL.LU R2, [R1] ;  /* 0x0000000001027983 */ /* 0x000ea20000300800 */
[----:B-----5:R-:W-:Y:S01]  /*acf0*/  LOP3.LUT R0, R0, 0xff, RZ, 0xc0, !PT ;  /* 0x000000ff00007812 */ /* 0x020fe200078ec0ff */
[----:B------:R-:W-:Y:S01]  /*ad00*/  BSSY B1, `(.L_x_239) ;  /* 0x000000b000017945 */ /* 0x000fe20003800000 */
[----:B------:R-:W-:Y:S02]  /*ad10*/  ISETP.LT.OR P3, PT, R34, 0xc2, !P1 ;  /* 0x000000c22200780c */ /* 0x000fe40004f61670 */
[----:B------:R-:W-:-:S05]  /*ad20*/  F2FP.F16.E5M2.UNPACK_B R0, R0 ;  /* 0x00000000ff00723e */ /* 0x000fca00020004ff */
[----:B------:R-:W-:-:S05]  /*ad30*/  HADD2.F32 R0, -RZ, R0.H0_H0 ;  /* 0x20000000ff007230 */ /* 0x000fca0000004100 */
[----:B------:R-:W-:-:S04]  /*ad40*/  FMUL R0, R0, UR26 ;  /* 0x0000001a00007c20 */ /* 0x000fc80008400000 */
[----:B--2---:R-:W-:-:S05]  /*ad50*/  FFMA R0, R2, UR25, R0 ;  /* 0x0000001902007c23 */ /* 0x004fca0008000000 */
[----:B0-----:R-:W-:Y:S02]  /*ad60*/  F2FP.SATFINITE.E5M2.F32.PACK_AB_MERGE_C R3, RZ, R0, RZ ;  /* 0x00000000ff03723e */ /* 0x001fe400048060ff */
[----:B------:R-:W-:-:S03]  /*ad70*/  PRMT R0, RZ, 0x7610, R0 ;  /* 0x00007610ff007816 */ /* 0x000fc60000000000 */
[----:B------:R0:W-:Y:S01]  /*ad80*/  @!P4 STG.E.U8 desc[UR20][R26.64+0xc0], R3 ;  /* 0x0000c0031a00c986 */ /* 0x0001e2000c101114 */
[----:B------:R-:W-:Y:S05]  /*ad90*/  @P3 BRA `(.L_x_240) ;  /* 0x0000000000043947 */ /* 0x000fea0003800000 */
[----:B------:R2:W5:Y:S02]  /*ada0*/  LDG.E.U8 R0, desc[UR20][R30.64+0xc1] ;  /* 0x0000c1141e007981 */ /* 0x000564000c1e1100 */
.L_x_240:
[----:B------:R-:W-:Y:S05]  /*adb0*/  BSYNC B1 ;  /* 0x0000000000017941 */ /* 0x000fea0003800000 */
.L_x_239:
[----:B------:R-:W3:Y:S01]  /*adc0*/  LDL.LU R2, [R1+0x4] ;  /* 0x0000040001027983 */ /* 0x000ee20000300800 */
[----:B-----5:R-:W-:Y:S01]  /*add0*/  LOP3.LUT R0, R0, 0xff, RZ, 0xc0, !PT ;  /* 0x000000ff00007812 */ /* 0x020fe200078ec0ff */
[----:B------:R-:W-:Y:S01]  /*ade0*/  BSSY B1, `(.L_x_241) ;  /* 0x000000b000017945 */ /* 0x000fe20003800000 */
[----:B------:R-:W-:Y:S02]  /*adf0*/  ISETP.LT.OR P4, PT, R34, 0xc9, !P0 ;  /* 0x000000c92200780c */ /* 0x000fe40004781670 */
[----:B------:R-:W-:-:S05]  /*ae00*/  F2FP.F16.E5M2.UNPACK_B R0, R0 ;  /* 0x00000000ff00723e */ /* 0x000fca00020004ff */
[----:B------:R-:W-:-:S05]  /*ae10*/  HADD2.F32 R0, -RZ, R0.H0_H0 ;  /* 0x20000000ff007230 */ /* 0x000fca0000004100 */
[----:B------:R-:W-:-:S04]  /*ae20*/  FMUL R0, R0, UR26 ;  /* 0x0000001a00007c20 */ /* 0x000fc80008400000 */
[----:B---3--:R-:W-:-:S05]  /*ae30*/  FFMA R0, R2, UR25, R0 ;  /* 0x0000001902007c23 */ /* 0x008fca0008000000 */
[----:B0-----:R-:W-:Y:S02]  /*ae40*/  F2FP.SATFINITE.E5M2.F32.PACK_AB_MERGE_C R3, RZ, R0, RZ ;  /* 0x00000000ff03723e */ /* 0x001fe400048060ff */
[----:B------:R-:W-:-:S03]  /*ae50*/  PRMT R0, RZ, 0x7610, R0 ;  /* 0x00007610ff007816 */ /* 0x000fc60000000000 */
[----:B------:R0:W-:Y:S01]  /*ae60*/  @!P3 STG.E.U8 desc[UR20][R26.64+0xc1], R3 ;  /* 0x0000c1031a00b986 */ /* 0x0001e2000c101114 */
[----:B------:R-:W-:Y:S05]  /*ae70*/  @P4 BRA `(.L_x_242) ;  /* 0x0000000000044947 */ /* 0x000fea0003800000 */
[----:B------:R3:W5:Y:S02]  /*ae80*/  LDG.E.U8 R0, desc[UR20][R28.64+0xc8] ;  /* 0x0000c8141c007981 */ /* 0x000764000c1e1100 */
.L_x_242:
[----:B------:R-:W-:Y:S05]  /*ae90*/  BSYNC B1 ;  /* 0x0000000000017941 */ /* 0x000fea0003800000 */
.L_x_241:
[----:B------:R-:W2:Y:S01]  /*aea0*/  LDL.LU R2, [R1+0x8] ;  /* 0x0000080001027983 */ /* 0x000ea20000300800 */
        /* <DEDUP_REMOVED lines=12> */
.L_x_244:
[----:B------:R-:W-:Y:S05]  /*af70*/  BSYNC B1 ;  /* 0x0000000000017941 */ /* 0x000fea0003800000 */
.L_x_243:
        /* <DEDUP_REMOVED lines=13> */
.L_x_246:
[----:B------:R-:W-:Y:S05]  /*b050*/  BSYNC B1 ;  /* 0x0000000000017941 */ /* 0x000fea0003800000 */
.L_x_245:
        /* <DEDUP_REMOVED lines=13> */
.L_x_248:
[----:B------:R-:W-:Y:S05]  /*b130*/  BSYNC B1 ;  /* 0x0000000000017941 */ /* 0x000fea0003800000 */
.L_x_247:
        /* <DEDUP_REMOVED lines=13> */
.L_x_250:
[----:B------:R-:W-:Y:S05]  /*b210*/  BSYNC B1 ;  /* 0x0000000000017941 */ /* 0x000fea0003800000 */
.L_x_249:
        /* <DEDUP_REMOVED lines=13> */
.L_x_252:
[----:B------:R-:W-:Y:S05]  /*b2f0*/  BSYNC B1 ;  /* 0x0000000000017941 */ /* 0x000fea0003800000 */
.L_x_251:
        /* <DEDUP_REMOVED lines=13> */
.L_x_254:
[----:B------:R-:W-:Y:S05]  /*b3d0*/  BSYNC B1 ;  /* 0x0000000000017941 */ /* 0x000fea0003800000 */
.L_x_253:
        /* <DEDUP_REMOVED lines=13> */
.L_x_256:
[----:B------:R-:W-:Y:S05]  /*b4b0*/  BSYNC B1 ;  /* 0x0000000000017941 */ /* 0x000fea0003800000 */
.L_x_255:
        /* <DEDUP_REMOVED lines=13> */
.L_x_258:
[----:B------:R-:W-:Y:S05]  /*b590*/  BSYNC B1 ;  /* 0x0000000000017941 */ /* 0x000fea0003800000 */
.L_x_257:
        /* <DEDUP_REMOVED lines=13> */
.L_x_260:
[----:B------:R-:W-:Y:S05]  /*b670*/  BSYNC B1 ;  /* 0x0000000000017941 */ /* 0x000fea0003800000 */
.L_x_259:
        /* <DEDUP_REMOVED lines=13> */
.L_x_262:
[----:B------:R-:W-:Y:S05]  /*b750*/  BSYNC B1 ;  /* 0x0000000000017941 */ /* 0x000fea0003800000 */
.L_x_261:
        /* <DEDUP_REMOVED lines=13> */
.L_x_264:
[----:B------:R-:W-:Y:S05]  /*b830*/  BSYNC B1 ;  /* 0x0000000000017941 */ /* 0x000fea0003800000 */
.L_x_263:
        /* <DEDUP_REMOVED lines=13> */
.L_x_266:
[----:B------:R-:W-:Y:S05]  /*b910*/  BSYNC B1 ;  /* 0x0000000000017941 */ /* 0x000fea0003800000 */
.L_x_265:
        /* <DEDUP_REMOVED lines=13> */
.L_x_268:
[----:B------:R-:W-:Y:S05]  /*b9f0*/  BSYNC B1 ;  /* 0x0000000000017941 */ /* 0x000fea0003800000 */
.L_x_267:
        /* <DEDUP_REMOVED lines=13> */
.L_x_270:
[----:B------:R-:W-:Y:S05]  /*bad0*/  BSYNC B1 ;  /* 0x0000000000017941 */ /* 0x000fea0003800000 */
.L_x_269:
        /* <DEDUP_REMOVED lines=13> */
.L_x_272:
[----:B------:R-:W-:Y:S05]  /*bbb0*/  BSYNC B1 ;  /* 0x0000000000017941 */ /* 0x000fea0003800000 */
.L_x_271:
        /* <DEDUP_REMOVED lines=13> */
.L_x_274:
[----:B------:R-:W-:Y:S05]  /*bc90*/  BSYNC B1 ;  /* 0x0000000000017941 */ /* 0x000fea0003800000 */
.L_x_273:
        /* <DEDUP_REMOVED lines=13> */
.L_x_276:
[----:B------:R-:W-:Y:S05]  /*bd70*/  BSYNC B1 ;  /* 0x0000000000017941 */ /* 0x000fea0003800000 */
.L_x_275:
        /* <DEDUP_REMOVED lines=13> */
.L_x_278:
[----:B------:R-:W-:Y:S05]  /*be50*/  BSYNC B1 ;  /* 0x0000000000017941 */ /* 0x000fea0003800000 */
.L_x_277:
        /* <DEDUP_REMOVED lines=13> */
.L_x_280:
[----:B------:R-:W-:Y:S05]  /*bf30*/  BSYNC B1 ;  /* 0x0000000000017941 */ /* 0x000fea0003800000 */
.L_x_279:
        /* <DEDUP_REMOVED lines=13> */
.L_x_282:
[----:B------:R-:W-:Y:S05]  /*c010*/  BSYNC B1 ;  /* 0x0000000000017941 */ /* 0x000fea0003800000 */
.L_x_281:
        /* <DEDUP_REMOVED lines=13> */
.L_x_284:
[----:B------:R-:W-:Y:S05]  /*c0f0*/  BSYNC B1 ;  /* 0x0000000000017941 */ /* 0x000fea0003800000 */
.L_x_283:
        /* <DEDUP_REMOVED lines=13> */
.L_x_286:
[----:B------:R-:W-:Y:S05]  /*c1d0*/  BSYNC B1 ;  /* 0x0000000000017941 */ /* 0x000fea0003800000 */
.L_x_285:
        /* <DEDUP_REMOVED lines=13> */
.L_x_288:
[----:B------:R-:W-:Y:S05]  /*c2b0*/  BSYNC B1 ;  /* 0x0000000000017941 */ /* 0x000fea0003800000 */
.L_x_287:
        /* <DEDUP_REMOVED lines=13> */
.L_x_290:
[----:B------:R-:W-:Y:S05]  /*c390*/  BSYNC B1 ;  /* 0x0000000000017941 */ /* 0x000fea0003800000 */
.L_x_289:
        /* <DEDUP_REMOVED lines=13> */
.L_x_292:
[----:B------:R-:W-:Y:S05]  /*c470*/  BSYNC B1 ;  /* 0x0000000000017941 */ /* 0x000fea0003800000 */
.L_x_291:
        /* <DEDUP_REMOVED lines=13> */
.L_x_294:
[----:B------:R-:W-:Y:S05]  /*c550*/  BSYNC B1 ;  /* 0x0000000000017941 */ /* 0x000fea0003800000 */
.L_x_293:
        /* <DEDUP_REMOVED lines=13> */
.L_x_296:
[----:B------:R-:W-:Y:S05]  /*c630*/  BSYNC B1 ;  /* 0x0000000000017941 */ /* 0x000fea0003800000 */
.L_x_295:
[----:B------:R-:W-:Y:S05]  /*c640*/  @P1 BRA `(.L_x_297) ;  /* 0x0000002000a41947 */ /* 0x000fea0003800000 */
[----:B------:R-:W2:Y:S01]  /*c650*/  LDL.LU R2, [R1+0x74] ;  /* 0x0000740001027983 */ /* 0x000ea20000300800 */
[----:B-----5:R-:W-:-:S04]  /*c660*/  LOP3.LUT R0, R0, 0xff, RZ, 0xc0, !PT ;  /* 0x000000ff00007812 */ /* 0x020fc800078ec0ff */
[----:B------:R-:W-:-:S05]  /*c670*/  F2FP.F16.E5M2.UNPACK_B R0, R0 ;  /* 0x00000000ff00723e */ /* 0x000fca00020004ff */
[----:B------:R-:W-:-:S05]  /*c680*/  HADD2.F32 R0, -RZ, R0.H0_H0 ;  /* 0x20000000ff007230 */ /* 0x000fca0000004100 */
[----:B------:R-:W-:-:S04]  /*c690*/  FMUL R0, R0, UR26 ;  /* 0x0000001a00007c20 */ /* 0x000fc80008400000 */
[----:B--2---:R-:W-:-:S05]  /*c6a0*/  FFMA R0, R2, UR25, R0 ;  /* 0x0000001902007c23 */ /* 0x004fca0008000000 */
[----:B0-----:R-:W-:-:S05]  /*c6b0*/  F2FP.SATFINITE.E5M2.F32.PACK_AB_MERGE_C R3, RZ, R0, RZ ;  /* 0x00000000ff03723e */ /* 0x001fca00048060ff */
[----:B------:R0:W-:Y:S01]  /*c6c0*/  STG.E.U8 desc[UR20][R26.64+0xf9], R3 ;  /* 0x0000f9031a007986 */ /* 0x0001e2000c101114 */
[----:B------:R-:W-:Y:S05]  /*c6d0*/  BRA `(.L_x_297) ;  /* 0x0000002000807947 */ /* 0x000fea0003800000 */
.L_x_40:
[C---:B------:R-:W-:Y:S01]  /*c6e0*/  ISETP.GE.AND P1, PT, R39.reuse, 0x1, PT ;  /* 0x000000012700780c */ /* 0x040fe20003f26270 */
[----:B------:R-:W-:Y:S01]  /*c6f0*/  FMUL R226, R226, UR25 ;  /* 0x00000019e2e27c20 */ /* 0x000fe20008400000 */
[----:B------:R-:W2:Y:S01]  /*c700*/  LDL.LU R227, [R1+0x10] ;  /* 0x0000100001e37983 */ /* 0x000ea20000300800 */
[----:B------:R-:W-:Y:S01]  /*c710*/  ISETP.GE.AND P0, PT, R39, 0x9, PT ;  /* 0x000000092700780c */ /* 0x000fe20003f06270 */
[----:B------:R-:W-:Y:S01]  /*c720*/  FMUL R225, R225, UR25 ;  /* 0x00000019e1e17c20 */ /* 0x000fe20008400000 */
[C---:B------:R-:W-:Y:S02]  /*c730*/  ISETP.LT.OR P4, PT, R34.reuse, 0x1, !P1 ;  /* 0x000000012200780c */ /* 0x040fe40004f81670 */
[C---:B------:R-:W-:Y:S02]  /*c740*/  ISETP.LT.OR P5, PT, R34.reuse, 0x2, !P1 ;  /* 0x000000022200780c */ /* 0x040fe40004fa1670 */
[----:B------:R-:W-:Y:S02]  /*c750*/  F2FP.SATFINITE.E5M2.F32.PACK_AB_MERGE_C R29, RZ, R226, RZ ;  /* 0x000000e2ff1d723e */ /* 0x000fe400048060ff */
[----:B------:R-:W-:Y:S01]  /*c760*/  ISETP.LT.OR P3, PT, R34, 0x1, !P0 ;  /* 0x000000012200780c */ /* 0x000fe20004761670 */
[----:B------:R-:W-:Y:S01]  /*c770*/  FMUL R224, R224, UR25 ;  /* 0x00000019e0e07c20 */ /* 0x000fe20008400000 */
[----:B------:R-:W-:Y:S01]  /*c780*/  ISETP.LT.OR P6, PT, R34, 0xa, !P1 ;  /* 0x0000000a2200780c */ /* 0x000fe20004fc1670 */
[----:B------:R-:W-:Y:S01]  /*c790*/  FMUL R223, R223, UR25 ;  /* 0x00000019dfdf7c20 */ /* 0x000fe20008400000 */
[----:B------:R-:W-:Y:S01]  /*c7a0*/  F2FP.SATFINITE.E5M2.F32.PACK_AB_MERGE_C R225, RZ, R225, RZ ;  /* 0x000000e1ffe1723e */ /* 0x000fe200048060ff */
[----:B------:R-:W-:Y:S01]  /*c7b0*/  FMUL R221, R221, UR25 ;  /* 0x00000019dddd7c20 */ /* 0x000fe20008400000 */
[----:B------:R-:W-:Y:S01]  /*c7c0*/  FMUL R222, R222, UR25 ;  /* 0x00000019dede7c20 */ /* 0x000fe20008400000 */
[----:B------:R0:W-:Y:S01]  /*c7d0*/  @!P4 STG.E.U8 desc[UR20][R24.64], R29 ;  /* 0x0000001d1800c986 */ /* 0x0001e2000c101114 */
[----:B------:R-:W-:-:S02]  /*c7e0*/  ISETP.LT.OR P4, PT, R34, 0x2, !P0 ;  /* 0x000000022200780c */ /* 0x000fc40004781670 */
[----:B------:R-:W-:Y:S01]  /*c7f0*/  F2FP.SATFINITE.E5M2.F32.PACK_AB_MERGE_C R31, RZ, R224, RZ ;  /* 0x000000e0ff1f723e */ /* 0x000fe200048060ff */
[----:B------:R3:W-:Y:S01]  /*c800*/  @!P5 STG.E.U8 desc[UR20][R24.64+0x1], R225 ;  /* 0x000001e11800d986 */ /* 0x0007e2000c101114 */
[----:B------:R-:W-:Y:S02]  /*c810*/  ISETP.LT.OR P5, PT, R34, 0x9, !P1 ;  /* 0x000000092200780c */ /* 0x000fe40004fa1670 */
[----:B------:R-:W-:Y:S01]  /*c820*/  F2FP.SATFINITE.E5M2.F32.PACK_AB_MERGE_C R223, RZ, R223, RZ ;  /* 0x000000dfffdf723e */ /* 0x000fe200048060ff */
[----:B------:R-:W-:Y:S01]  /*c830*/  FMUL R220, R220, UR25 ;  /* 0x00000019dcdc7c20 */ /* 0x000fe20008400000 */
[----:B------:R-:W-:Y:S01]  /*c840*/  F2FP.SATFINITE.E5M2.F32.PACK_AB_MERGE_C R221, RZ, R221, RZ ;  /* 0x000000ddffdd723e */ /* 0x000fe200048060ff */
[----:B------:R-:W-:Y:S01]  /*c850*/  @!P3 STG.E.U8 desc[UR20][R26.64], R31 ;  /* 0x0000001f1a00b986 */ /* 0x000fe2000c101114 */
[----:B------:R-:W-:-:S03]  /*c860*/  ISETP.LT.OR P3, PT, R34, 0x9, !P0 ;  /* 0x000000092200780c */ /* 0x000fc60004761670 */
[----:B------:R-:W-:Y:S01]  /*c870*/  @!P4 STG.E.U8 desc[UR20][R26.64+0x1], R223 ;  /* 0x000001df1a00c986 */ /* 0x000fe2000c101114 */
[----:B------:R-:W-:-:S03]  /*c880*/  ISETP.LT.OR P4, PT, R34, 0xa, !P0 ;  /* 0x0000000a2200780c */ /* 0x000fc60004781670 */
[----:B------:R-:W-:Y:S01]  /*c890*/  @!P6 STG.E.U8 desc[UR20][R24.64+0x9], R221 ;  /* 0x000009dd1800e986 */ /* 0x000fe2000c101114 */
[C---:B------:R-:W-:Y:S01]  /*c8a0*/  ISETP.LT.OR P6, PT, R34.reuse, 0x12, !P1 ;  /* 0x000000122200780c */ /* 0x040fe20004fc1670 */
[----:B------:R-:W-:Y:S01]  /*c8b0*/  FMUL R219, R219, UR25 ;  /* 0x00000019dbdb7c20 */ /* 0x000fe20008400000 */
[----:B0-----:R-:W-:Y:S01]  /*c8c0*/  F2FP.SATFINITE.E5M2.F32.PACK_AB_MERGE_C R29, RZ, R222, RZ ;  /* 0x000000deff1d723e */ /* 0x001fe200048060ff */
[----:B------:R-:W-:Y:S01]  /*c8d0*/  FMUL R217, R217, UR25 ;  /* 0x00000019d9d97c20 */ /* 0x000fe20008400000 */
[----:B------:R-:W4:Y:S01]  /*c8e0*/  LDL.LU R226, [R1+0xc] ;  /* 0x00000c0001e27983 */ /* 0x000f220000300800 */
[----:B------:R-:W-:Y:S02]  /*c8f0*/  F2FP.SATFINITE.E5M2.F32.PACK_AB_MERGE_C R33, RZ, R220, RZ ;  /* 0x000000dcff21723e */ /* 0x000fe400048060ff */
[----:B------:R-:W-:Y:S01]  /*c900*/  F2FP.SATFINITE.E5M2.F32.PACK_AB_MERGE_C R219, RZ, R219, RZ ;  /* 0x000000dbffdb723e */ /* 0x000fe200048060ff */
[----:B------:R0:W-:Y:S01]  /*c910*/  @!P5 STG.E.U8 desc[UR20][R24.64+0x8], R29 ;  /* 0x0000081d1800d986 */ /* 0x0001e2000c101114 */
[----:B------:R-:W-:-:S02]  /*c920*/  ISETP.LT.OR P5, PT, R34, 0x11, !P1 ;  /* 0x000000112200780c */ /* 0x000fc40004fa1670 */
[----:B------:R-:W-:Y:S01]  /*c930*/  F2FP.SATFINITE.E5M2.F32.PACK_AB_MERGE_C R217, RZ, R217, RZ ;  /* 0x000000d9ffd9723e */ /* 0x000fe200048060ff */
[----:B---3--:R-:W3:Y:S01]  /*c940*/  LDL.LU R225, [R1+0x8] ;  /* 0x0000080001e17983 */ /* 0x008ee20000300800 */
[----:B------:R-:W-:-:S03]  /*c950*/  FMUL R218, R218, UR25 ;  /* 0x00000019dada7c20 */ /* 0x000fc60008400000 */
[----:B------:R-:W4:Y:S04]  /*c960*/  LDL.LU R224, [R1+0x4] ;  /* 0x0000040001e07983 */ /* 0x000f280000300800 */
[----:B------:R-:W3:Y:S01]  /*c970*/  LDL.LU R222, [R1] ;  /* 0x0000000001de7983 */ /* 0x000ee20000300800 */
[----:B0-----:R-:W-:Y:S01]  /*c980*/  F2FP.SATFINITE.E5M2.F32.PACK_AB_MERGE_C R29, RZ, R218, RZ ;  /* 0x000000daff1d723e */ /* 0x001fe200048060ff */
[----:B------:R-:W-:Y:S01]  /*c990*/  FMUL R216, R216, UR25 ;  /* 0x00000019d8d87c20 */ /* 0x000fe20008400000 */
[----:B------:R-:W-:Y:S01]  /*c9a0*/  FMUL R215, R215, UR25 ;  /* 0x00000019d7d77c20 */ /* 0x000fe20008400000 */
[----:B------:R0:W-:Y:S01]  /*c9b0*/  @!P3 STG.E.U8 desc[UR20][R26.64+0x8], R33 ;  /* 0x000008211a00b986 */ /* 0x0001e2000c101114 */
[C---:B------:R-:W-:Y:S01]  /*c9c0*/  ISETP.LT.OR P3, PT, R34.reuse, 0x11, !P0 ;  /* 0x000000112200780c */ /* 0x040fe20004761670 */
[----:B------:R-:W-:Y:S01]  /*c9d0*/  FMUL R213, R213, UR25 ;  /* 0x00000019d5d57c20 */ /* 0x000fe20008400000 */
[----:B------:R-:W-:Y:S01]  /*c9e0*/  F2FP.SATFINITE.E5M2.F32.PACK_AB_MERGE_C R31, RZ, R216, RZ ;  /* 0x000000d8ff1f723e */ /* 0x000fe200048060ff */
[----:B------:R-:W-:Y:S01]  /*c9f0*/  @!P4 STG.E.U8 desc[UR20][R26.64+0x9], R219 ;  /* 0x000009db1a00c986 */ /* 0x000fe2000c101114 */
[----:B------:R-:W-:Y:S01]  /*ca00*/  ISETP.LT.OR P4, PT, R34, 0x12, !P0 ;  /* 0x000000122200780c */ /* 0x000fe20004781670 */
[----:B------:R-:W-:Y:S01]  /*ca10*/  FMUL R214, R214, UR25 ;  /* 0x00000019d6d67c20 */ /* 0x000fe20008400000 */
[----:B------:R-:W-:Y:S01]  /*ca20*/  F2FP.SATFINITE.E5M2.F32.PACK_AB_MERGE_C R215, RZ, R215, RZ ;  /* 0x000000d7ffd7723e */ /* 0x000fe200048060ff */
[----:B------:R-:W-:Y:S01]  /*ca30*/  @!P6 STG.E.U8 desc[UR20][R24.64+0x11], R217 ;  /* 0x000011d91800e986 */ /* 0x000fe2000c101114 */
[----:B------:R-:W-:Y:S01]  /*ca40*/  ISETP.LT.OR P6, PT, R34, 0x1a, !P1 ;  /* 0x0000001a2200780c */ /* 0x000fe20004fc1670 */
[----:B------:R-:W-:Y:S01]  /*ca50*/  FMUL R212, R212, UR25 ;  /* 0x00000019d4d47c20 */ /* 0x000fe20008400000 */
[----:B------:R-:W-:Y:S01]  /*ca60*/  F2FP.SATFINITE.E5M2.F32.PACK_AB_MERGE_C R213, RZ, R213, RZ ;  /* 0x000000d5ffd5723e */ /* 0x000fe200048060ff */
[----:B------:R1:W-:Y:S01]  /*ca70*/  @!P5 STG.E.U8 desc[UR20][R24.64+0x10], R29 ;  /* 0x0000101d1800d986 */ /* 0x0003e2000c101114 */
[C---:B------:R-:W-:Y:S01]  /*ca80*/  ISETP.LT.OR P5, PT, R34.reuse, 0x19, !P1 ;  /* 0x000000192200780c */ /* 0x040fe20004fa1670 */
[----:B------:R-:W-:Y:S01]  /*ca90*/  FMUL R211, R211, UR25 ;  /* 0x00000019d3d37c20 */ /* 0x000fe20008400000 */
[----:B------:R-:W-:Y:S01]  /*caa0*/  FMUL R209, R209, UR25 ;  /* 0x00000019d1d17c20 */ /* 0x000fe20008400000 */
[----:B------:R1:W-:Y:S01]  /*cab0*/  @!P3 STG.E.U8 desc[UR20][R26.64+0x10], R31 ;  /* 0x0000101f1a00b986 */ /* 0x0003e2000c101114 */
[----:B------:R-:W-:Y:S01]  /*cac0*/  ISETP.LT.OR P3, PT, R34, 0x19, !P0 ;  /* 0x000000192200780c */ /* 0x000fe20004761670 */
[----:B------:R-:W-:Y:S01]  /*cad0*/  FMUL R210, R210, UR25 ;  /* 0x00000019d2d27c20 */ /* 0x000fe20008400000 */
[----:B0-----:R-:W-:Y:S01]  /*cae0*/  F2FP.SATFINITE.E5M2.F32.PACK_AB_MERGE_C R33, RZ, R212, RZ ;  /* 0x000000d4ff21723e */ /* 0x001fe200048060ff */
[----:B------:R-:W-:Y:S01]  /*caf0*/  @!P4 STG.E.U8 desc[UR20][R26.64+0x11], R215 ;  /* 0x000011d71a00c986 */ /* 0x000fe2000c101114 */
[----:B------:R-:W-:Y:S01]  /*cb00*/  ISETP.LT.OR P4, PT, R34, 0x1a, !P0 ;  /* 0x0000001a2200780c */ /* 0x000fe20004781670 */
[----:B------:R-:W-:Y:S01]  /*cb10*/  FMUL R208, R208, UR25 ;  /* 0x00000019d0d07c20 */ /* 0x000fe20008400000 */
[----:B------:R-:W-:Y:S01]  /*cb20*/  F2FP.SATFINITE.E5M2.F32.PACK_AB_MERGE_C R211, RZ, R211, RZ ;  /* 0x000000d3ffd3723e */ /* 0x000fe200048060ff */
[----:B------:R-:W-:Y:S01]  /*cb30*/  @!P6 STG.E.U8 desc[UR20][R24.64+0x19], R213 ;  /* 0x000019d51800e986 */ /* 0x000fe2000c101114 */
[----:B------:R-:W-:Y:S01]  /*cb40*/  ISETP.LT.OR P6, PT, R34, 0x22, !P1 ;  /* 0x000000222200780c */ /* 0x000fe20004fc1670 */
[----:B------:R-:W-:Y:S01]  /*cb50*/  FMUL R207, R207, UR25 ;  /* 0x00000019cfcf7c20 */ /* 0x000fe20008400000 */
[----:B-1----:R-:W-:Y:S01]  /*cb60*/  F2FP.SATFINITE.E5M2.F32.PACK_AB_MERGE_C R29, RZ, R214, RZ ;  /* 0x000000d6ff1d723e */ /* 0x002fe200048060ff */
[----:B------:R-:W-:Y:S01]  /*cb70*/  FMUL R205, R205, UR25 ;  /* 0x00000019cdcd7c20 */ /* 0x000fe20008400000 */
[----:B------:R-:W-:Y:S01]  /*cb80*/  F2FP.SATFINITE.E5M2.F32.PACK_AB_MERGE_C R209, RZ, R209, RZ ;  /* 0x000000d1ffd1723e */ /* 0x000fe200048060ff */
[----:B------:R-:W-:Y:S01]  /*cb90*/  FMUL R206, R206, UR25 ;  /* 0x00000019cece7c20 */ /* 0x000fe20008400000 */
[----:B------:R-:W-:Y:S01]  /*cba0*/  F2FP.SATFINITE.E5M2.F32.PACK_AB_MERGE_C R31, RZ, R208, RZ ;  /* 0x000000d0ff1f723e */ /* 0x000fe200048060ff */
[----:B------:R0:W-:Y:S01]  /*cbb0*/  @!P5 STG.E.U8 desc[UR20][R24.64+0x18], R29 ;  /* 0x0000181d1800d986 */ /* 0x0001e2000c101114 */
[----:B------:R-:W-:Y:S01]  /*cbc0*/  ISETP.LT.OR P5, PT, R34, 0x21, !P1 ;  /* 0x000000212200780c */ /* 0x000fe20004fa1670 */
[----:B------:R-:W-:Y:S01]  /*cbd0*/  FMUL R204, R204, UR25 ;  /* 0x00000019cccc7c20 */ /* 0x000fe20008400000 */
[----:B------:R-:W-:Y:S01]  /*cbe0*/  F2FP.SATFINITE.E5M2.F32.PACK_AB_MERGE_C R207, RZ, R207, RZ ;  /* 0x000000cfffcf723e */ /* 0x000fe200048060ff */
[----:B------:R1:W-:Y:S01]  /*cbf0*/  @!P3 STG.E.U8 desc[UR20][R26.64+0x18], R33 ;  /* 0x000018211a00b986 */ /* 0x0003e2000c101114 */
[C---:B------:R-:W-:Y:S01]  /*cc00*/  ISETP.LT.OR P3, PT, R34.reuse, 0x21, !P0 ;  /* 0x000000212200780c */ /* 0x040fe20004761670 */
[----:B------:R-:W-:Y:S01]  /*cc10*/  FMUL R203, R203, UR25 ;  /* 0x00000019cbcb7c20 */ /* 0x000fe20008400000 */
[----:B------:R-:W-:Y:S01]  /*cc20*/  F2FP.SATFINITE.E5M2.F32.PACK_AB_MERGE_C R205, RZ, R205, RZ ;  /* 0x000000cdffcd723e */ /* 0x000fe200048060ff */
[----:B------:R-:W-:Y:S01]  /*cc30*/  @!P4 STG.E.U8 desc[UR20][R26.64+0x19], R211 ;  /* 0x000019d31a00c986 */ /* 0x000fe2000c101114 */
[C---:B------:R-:W-:Y:S01]  /*cc40*/  ISETP.LT.OR P4, PT, R34.reuse, 0x22, !P0 ;  /* 0x000000222200780c */ /* 0x040fe20004781670 */
[----:B------:R-:W-:Y:S01]  /*cc50*/  FMUL R201, R201, UR25 ;  /* 0x00000019c9c97c20 */ /* 0x000fe20008400000 */
[----:B------:R-:W-:Y:S01]  /*cc60*/  F2FP.SATFINITE.E5M2.F32.PACK_AB_MERGE_C R203, RZ, R203, RZ ;  /* 0x000000cbffcb723e */ /* 0x000fe200048060ff */
[----:B------:R-:W-:Y:S01]  /*cc70*/  @!P6 STG.E.U8 desc[UR20][R24.64+0x21], R209 ;  /* 0x000021d11800e986 */ /* 0x000fe2000c101114 */
[----:B------:R-:W-:Y:S01]  /*cc80*/  ISETP.LT.OR P6, PT, R34, 0x2a, !P1 ;  /* 0x0000002a2200780c */ /* 0x000fe20004fc1670 */
[----:B------:R-:W-:Y:S01]  /*cc90*/  FMUL R202, R202, UR25 ;  /* 0x00000019caca7c20 */ /* 0x000fe20008400000 */
[----:B0-----:R-:W-:Y:S01]  /*cca0*/  F2FP.SATFINITE.E5M2.F32.PACK_AB_MERGE_C R29, RZ, R210, RZ ;  /* 0x000000d2ff1d723e */ /* 0x001fe200048060ff */
[----:B------:R-:W-:Y:S01]  /*ccb0*/  FMUL R200, R200, UR25 ;  /* 0x00000019c8c87c20 */ /* 0x000fe20008400000 */
[----:B-1----:R-:W-:Y:S01]  /*ccc0*/  F2FP.SATFINITE.E5M2.F32.PACK_AB_MERGE_C R33, RZ, R204, RZ ;  /* 0x000000ccff21723e */ /* 0x002fe200048060ff */
[----:B------:R-:W-:Y:S01]  /*ccd0*/  FMUL R199, R199, UR25 ;  /* 0x00000019c7c77c20 */ /* 0x000fe20008400000 */
[----:B------:R-:W-:Y:S01]  /*cce0*/  F2FP.SATFINITE.E5M2.F32.PACK_AB_MERGE_C R201, RZ, R201, RZ ;  /* 0x000000c9ffc9723e */ /* 0x000fe200048060ff */
[----:B------:R0:W-:Y:S01]  /*ccf0*/  @!P5 STG.E.U8 desc[UR20][R24.64+0x20], R29 ;  /* 0x0000201d1800d986 */ /* 0x0001e2000c101114 */
[C---:B------:R-:W-:Y:S01]  /*cd00*/  ISETP.LT.OR P5, PT, R34.reuse, 0x29, !P1 ;  /* 0x000000292200780c */ /* 0x040fe20004fa1670 */
[----:B------:R-:W-:Y:S01]  /*cd10*/  FMUL R197, R197, UR25 ;  /* 0x00000019c5c57c20 */ /* 0x000fe20008400000 */
[----:B------:R-:W-:Y:S01]  /*cd20*/  F2FP.SATFINITE.E5M2.F32.PACK_AB_MERGE_C R199, RZ, R199, RZ ;  /* 0x000000c7ffc7723e */ /* 0x000fe200048060ff */
[----:B------:R1:W-:Y:S01]  /*cd30*/  @!P3 STG.E.U8 desc[UR20][R26.64+0x20], R31 ;  /* 0x0000201f1a00b986 */ /* 0x0003e2000c101114 */
[----:B------:R-:W-:Y:S01]  /*cd40*/  ISETP.LT.OR P3, PT, R34, 0x29, !P0 ;  /* 0x000000292200780c */ /* 0x000fe20004761670 */
[----:B------:R-:W-:Y:S01]  /*cd50*/  FMUL R198, R198, UR25 ;  /* 0x00000019c6c67c20 */ /* 0x000fe20008400000 */
[----:B------:R-:W-:Y:S01]  /*cd60*/  F2FP.SATFINITE.E5M2.F32.PACK_AB_MERGE_C R197, RZ, R197, RZ ;  /* 0x000000c5ffc5723e */ /* 0x000fe200048060ff */
[----:B------:R-:W-:Y:S01]  /*cd70*/  @!P4 STG.E.U8 desc[UR20][R26.64+0x21], R207 ;  /* 0x000021cf1a00c986 */ /* 0x000fe2000c101114 */
[----:B------:R-:W-:Y:S01]  /*cd80*/  ISETP.LT.OR P4, PT, R34, 0x2a, !P0 ;  /* 0x0000002a2200780c */ /* 0x000fe20004781670 */
[----:B------:R-:W-:Y:S01]  /*cd90*/  FMUL R196, R196, UR25 ;  /* 0x00000019c4c47c20 */ /* 0x000fe20008400000 */
[----:B------:R-:W-:Y:S01]  /*cda0*/  FMUL R195, R195, UR25 ;  /* 0x00000019c3c37c20 */ /* 0x000fe20008400000 */
        /* <DEDUP_REMOVED lines=27> */
[----:B------:R-:W-:Y:S01]  /*cf60*/  FMUL R186, R186, UR25 ;  /* 0x00000019baba7c20 */ /* 0x000fe20008400000 */
        /* <DEDUP_REMOVED lines=154> */
[----:B-----5:R-:W-:Y:S01]  /*d910*/  FMUL R5, R5, UR25 ;  /* 0x0000001905057c20 */ /* 0x020fe20008400000 */
[----:B0-----:R-:W-:Y:S01]  /*d920*/  F2FP.SATFINITE.E5M2.F32.PACK_AB_MERGE_C R29, RZ, R170, RZ ;  /* 0x000000aaff1d723e */ /* 0x001fe200048060ff */
[----:B------:R-:W-:Y:S01]  /*d930*/  FMUL R0, R0, UR25 ;  /* 0x0000001900007c20 */ /* 0x000fe20008400000 */
[----:B-1----:R-:W-:Y:S01]  /*d940*/  F2FP.SATFINITE.E5M2.F32.PACK_AB_MERGE_C R33, RZ, R164, RZ ;  /* 0x000000a4ff21723e */ /* 0x002fe200048060ff */
[----:B------:R-:W-:Y:S01]  /*d950*/  FMUL R6, R6, UR25 ;  /* 0x0000001906067c20 */ /* 0x000fe20008400000 */
[----:B------:R-:W-:Y:S01]  /*d960*/  F2FP.SATFINITE.E5M2.F32.PACK_AB_MERGE_C R7, RZ, R7, RZ ;  /* 0x00000007ff07723e */ /* 0x000fe200048060ff */
[----:B------:R0:W-:Y:S01]  /*d970*/  @!P5 STG.E.U8 desc[UR20][R24.64+0x70], R29 ;  /* 0x0000701d1800d986 */ /* 0x0001e2000c101114 */
[----:B------:R-:W-:Y:S01]  /*d980*/  ISETP.LT.OR P5, PT, R34, 0x79, !P1 ;  /* 0x000000792200780c */ /* 0x000fe20004fa1670 */
[----:B------:R-:W-:Y:S01]  /*d990*/  FMUL R2, R2, UR25 ;  /* 0x0000001902027c20 */ /* 0x000fe20008400000 */
[----:B------:R-:W-:Y:S01]  /*d9a0*/  F2FP.SATFINITE.E5M2.F32.PACK_AB_MERGE_C R5, RZ, R5, RZ ;  /* 0x00000005ff05723e */ /* 0x000fe200048060ff */
[----:B------:R1:W-:Y:S01]  /*d9b0*/  @!P3 STG.E.U8 desc[UR20][R26.64+0x70], R31 ;  /* 0x0000701f1a00b986 */ /* 0x0003e2000c101114 */
[----:B------:R-:W-:Y:S01]  /*d9c0*/  ISETP.LT.OR P3, PT, R34, 0x79, !P0 ;  /* 0x000000792200780c */ /* 0x000fe20004761670 */
[----:B------:R-:W-:Y:S01]  /*d9d0*/  FMUL R3, R3, UR25 ;  /* 0x0000001903037c20 */ /* 0x000fe20008400000 */
[----:B------:R-:W-:Y:S01]  /*d9e0*/  FMUL R4, R4, UR25 ;  /* 0x0000001904047c20 */ /* 0x000fe20008400000 */
[----:B------:R-:W-:Y:S01]  /*d9f0*/  @!P4 STG.E.U8 desc[UR20][R26.64+0x71], R167 ;  /* 0x000071a71a00c986 */ /* 0x000fe2000c101114 */
[----:B------:R-:W-:-:S03]  /*da00*/  ISETP.LT.OR P4, PT, R34, 0x7a, !P0 ;  /* 0x0000007a2200780c */ /* 0x000fc60004781670 */
[----:B------:R-:W-:Y:S01]  /*da10*/  @!P6 STG.E.U8 desc[UR20][R24.64+0x79], R165 ;  /* 0x000079a51800e986 */ /* 0x000fe2000c101114 */
[----:B------:R-:W-:Y:S02]  /*da20*/  ISETP.LT.OR P6, PT, R34, 0x82, !P1 ;  /* 0x000000822200780c */ /* 0x000fe40004fc1670 */
[----:B0-----:R-:W-:Y:S01]  /*da30*/  F2FP.SATFINITE.E5M2.F32.PACK_AB_MERGE_C R29, RZ, R166, RZ ;  /* 0x000000a6ff1d723e */ /* 0x001fe200048060ff */
[----:B------:R-:W4:Y:S01]  /*da40*/  LDL.LU R220, [R1+0x14] ;  /* 0x0000140001dc7983 */ /* 0x000f220000300800 */
[----:B-1----:R-:W-:-:S03]  /*da50*/  F2FP.SATFINITE.E5M2.F32.PACK_AB_MERGE_C R31, RZ, R160, RZ ;  /* 0x000000a0ff1f723e */ /* 0x002fc600048060ff */
[----:B------:R0:W-:Y:S01]  /*da60*/  @!P5 STG.E.U8 desc[UR20][R24.64+0x78], R29 ;  /* 0x0000781d1800d986 */ /* 0x0001e2000c101114 */
[----:B------:R-:W-:-:S03]  /*da70*/  ISETP.LT.OR P5, PT, R34, 0x81, !P1 ;  /* 0x000000812200780c */ /* 0x000fc60004fa1670 */
[----:B------:R1:W-:Y:S01]  /*da80*/  @!P3 STG.E.U8 desc[UR20][R26.64+0x78], R33 ;  /* 0x000078211a00b986 */ /* 0x0003e2000c101114 */
[----:B------:R-:W-:-:S03]  /*da90*/  ISETP.LT.OR P3, PT, R34, 0x81, !P0 ;  /* 0x000000812200780c */ /* 0x000fc60004761670 */
        /* <DEDUP_REMOVED lines=26> */
[----:B0-----:R-:W-:Y:S02]  /*dc40*/  F2FP.SATFINITE.E5M2.F32.PACK_AB_MERGE_C R29, RZ, R154, RZ ;  /* 0x0000009aff1d723e */ /* 0x001fe400048060ff */
[----:B-1----:R-:W-:-:S03]  /*dc50*/  F2FP.SATFINITE.E5M2.F32.PACK_AB_MERGE_C R33, RZ, R20, RZ ;  /* 0x00000014ff21723e */ /* 0x002fc600048060ff */
[----:B------:R0:W-:Y:S01]  /*dc60*/  @!P5 STG.E.U8 desc[UR20][R24.64+0x90], R29 ;  /* 0x0000901d1800d986 */ /* 0x0001e2000c101114 */
[----:B------:R-:W-:-:S03]  /*dc70*/  ISETP.LT.OR P5, PT, R34, 0x99, !P1 ;  /* 0x000000992200780c */ /* 0x000fc60004fa1670 */
[----:B------:R-:W-:Y:S01]  /*dc80*/  @!P3 STG.E.U8 desc[UR20][R26.64+0x90], R31 ;  /* 0x0000901f1a00b986 */ /* 0x000fe2000c101114 */
[----:B------:R-:W-:-:S03]  /*dc90*/  ISETP.LT.OR P3, PT, R34, 0x99, !P0 ;  /* 0x000000992200780c */ /* 0x000fc60004761670 */
[----:B------:R1:W-:Y:S01]  /*dca0*/  @!P4 STG.E.U8 desc[UR20][R26.64+0x91], R23 ;  /* 0x000091171a00c986 */ /* 0x0003e2000c101114 */
[----:B------:R-:W-:-:S03]  /*dcb0*/  ISETP.LT.OR P4, PT, R34, 0x9a, !P0 ;  /* 0x0000009a2200780c */ /* 0x000fc60004781670 */
[----:B------:R2:W-:Y:S01]  /*dcc0*/  @!P6 STG.E.U8 desc[UR20][R24.64+0x99], R21 ;  /* 0x000099151800e986 */ /* 0x0005e2000c101114 */
[----:B------:R-:W-:Y:S02]  /*dcd0*/  ISETP.LT.OR P6, PT, R34, 0xa2, !P1 ;  /* 0x000000a22200780c */ /* 0x000fe40004fc1670 */
[----:B0-----:R-:W-:-:S05]  /*dce0*/  F2FP.SATFINITE.E5M2.F32.PACK_AB_MERGE_C R29, RZ, R22, RZ ;  /* 0x00000016ff1d723e */ /* 0x001fca00048060ff */
[----:B------:R-:W-:Y:S01]  /*dcf0*/  @!P5 STG.E.U8 desc[UR20][R24.64+0x98], R29 ;  /* 0x0000981d1800d986 */ /* 0x000fe2000c101114 */
[C---:B------:R-:W-:Y:S02]  /*dd00*/  ISETP.LT.OR P5, PT, R34.reuse, 0xa1, !P1 ;  /* 0x000000a12200780c */ /* 0x040fe40004fa1670 */
[----:B-1----:R-:W-:Y:S01]  /*dd10*/  F2FP.SATFINITE.E5M2.F32.PACK_AB_MERGE_C R23, RZ, R18, RZ ;  /* 0x00000012ff17723e */ /* 0x002fe200048060ff */
[----:B------:R-:W-:Y:S01]  /*dd20*/  @!P3 STG.E.U8 desc[UR20][R26.64+0x98], R33 ;  /* 0x000098211a00b986 */ /* 0x000fe2000c101114 */
[C---:B------:R-:W-:Y:S02]  /*dd30*/  ISETP.LT.OR P3, PT, R34.reuse, 0xa1, !P0 ;  /* 0x000000a12200780c */ /* 0x040fe40004761670 */
[----:B--2---:R-:W-:Y:S01]  /*dd40*/  F2FP.SATFINITE.E5M2.F32.PACK_AB_MERGE_C R21, RZ, R16, RZ ;  /* 0x00000010ff15723e */ /* 0x004fe200048060ff */
[----:B------:R0:W-:Y:S01]  /*dd50*/  @!P4 STG.E.U8 desc[UR20][R26.64+0x99], R19 ;  /* 0x000099131a00c986 */ /* 0x0001e2000c101114 */
[----:B------:R-:W-:-:S03]  /*dd60*/  ISETP.LT.OR P4, PT, R34, 0xa2, !P0 ;  /* 0x000000a22200780c */ /* 0x000fc60004781670 */
[----:B------:R1:W-:Y:S01]  /*dd70*/  @!P6 STG.E.U8 desc[UR20][R24.64+0xa1], R17 ;  /* 0x0000a1111800e986 */ /* 0x0003e2000c101114 */
[----:B------:R-:W-:-:S03]  /*dd80*/  ISETP.LT.OR P6, PT, R34, 0xaa, !P1 ;  /* 0x000000aa2200780c */ /* 0x000fc60004fc1670 */
[----:B------:R-:W-:Y:S01]  /*dd90*/  @!P5 STG.E.U8 desc[UR20][R24.64+0xa0], R23 ;  /* 0x0000a0171800d986 */ /* 0x000fe2000c101114 */
[----:B------:R-:W-:-:S03]  /*dda0*/  ISETP.LT.OR P5, PT, R34, 0xa9, !P1 ;  /* 0x000000a92200780c */ /* 0x000fc60004fa1670 */
[----:B------:R-:W-:Y:S01]  /*ddb0*/  @!P3 STG.E.U8 desc[UR20][R26.64+0xa0], R21 ;  /* 0x0000a0151a00b986 */ /* 0x000fe2000c101114 */
[C---:B------:R-:W-:Y:S02]  /*ddc0*/  ISETP.LT.OR P3, PT, R34.reuse, 0xa9, !P0 ;  /* 0x000000a92200780c */ /* 0x040fe40004761670 */
[----:B0-----:R-:W-:Y:S01]  /*ddd0*/  F2FP.SATFINITE.E5M2.F32.PACK_AB_MERGE_C R19, RZ, R14, RZ ;  /* 0x0000000eff13723e */ /* 0x001fe200048060ff */
[----:B------:R0:W-:Y:S01]  /*dde0*/  @!P4 STG.E.U8 desc[UR20][R26.64+0xa1], R15 ;  /* 0x0000a10f1a00c986 */ /* 0x0001e2000c101114 */
[C---:B------:R-:W-:Y:S02]  /*ddf0*/  ISETP.LT.OR P4, PT, R34.reuse, 0xaa, !P0 ;  /* 0x000000aa2200780c */ /* 0x040fe40004781670 */
[----:B-1----:R-:W-:Y:S01]  /*de00*/  F2FP.SATFINITE.E5M2.F32.PACK_AB_MERGE_C R17, RZ, R12, RZ ;  /* 0x0000000cff11723e */ /* 0x002fe200048060ff */
        /* <DEDUP_REMOVED lines=15> */
[----:B0-----:R-:W-:Y:S02]  /*df00*/  F2FP.SATFINITE.E5M2.F32.PACK_AB_MERGE_C R11, RZ, R6, RZ ;  /* 0x00000006ff0b723e */ /* 0x001fe400048060ff */
[C---:B------:R-:W-:Y:S01]  /*df10*/  ISETP.LT.OR P3, PT, R34.reuse, 0xb9, !P0 ;  /* 0x000000b92200780c */ /* 0x040fe20004761670 */
[----:B------:R0:W-:Y:S01]  /*df20*/  @!P4 STG.E.U8 desc[UR20][R26.64+0xb1], R7 ;  /* 0x0000b1071a00c986 */ /* 0x0001e2000c101114 */
[----:B-1----:R-:W-:Y:S02]  /*df30*/  F2FP.SATFINITE.E5M2.F32.PACK_AB_MERGE_C R9, RZ, R4, RZ ;  /* 0x00000004ff09723e */ /* 0x002fe400048060ff */
[C---:B------:R-:W-:Y:S01]  /*df40*/  ISETP.LT.OR P4, PT, R34.reuse, 0xba, !P0 ;  /* 0x000000ba2200780c */ /* 0x040fe20004781670 */
[----:B------:R1:W-:Y:S04]  /*df50*/  @!P6 STG.E.U8 desc[UR20][R24.64+0xb9], R5 ;  /* 0x0000b9051800e986 */ /* 0x0003e8000c101114 */
[----:B------:R2:W-:Y:S01]  /*df60*/  @!P5 STG.E.U8 desc[UR20][R24.64+0xb8], R11 ;  /* 0x0000b80b1800d986 */ /* 0x0005e2000c101114 */
[----:B------:R-:W-:Y:S01]  /*df70*/  FMUL R4, R227, UR25 ;  /* 0x00000019e3047c20 */ /* 0x000fe20008400000 */
[----:B------:R-:W-:-:S02]  /*df80*/  ISETP.LT.OR P5, PT, R34, 0xc1, !P1 ;  /* 0x000000c12200780c */ /* 0x000fc40004fa1670 */
[----:B0-----:R-:W-:Y:S02]  /*df90*/  F2FP.SATFINITE.E5M2.F32.PACK_AB_MERGE_C R7, RZ, R3, RZ ;  /* 0x00000003ff07723e */ /* 0x001fe400048060ff */
[----:B-1----:R-:W-:Y:S01]  /*dfa0*/  F2FP.SATFINITE.E5M2.F32.PACK_AB_MERGE_C R5, RZ, R0, RZ ;  /* 0x00000000ff05723e */ /* 0x002fe200048060ff */
[----:B---3--:R-:W-:Y:S01]  /*dfb0*/  FMUL R0, R222, UR25 ;  /* 0x00000019de007c20 */ /* 0x008fe20008400000 */
[----:B------:R-:W-:Y:S01]  /*dfc0*/  ISETP.LT.OR P6, PT, R34, 0xc2, !P1 ;  /* 0x000000c22200780c */ /* 0x000fe20004fc1670 */
[----:B------:R-:W3:Y:S01]  /*dfd0*/  LDL.LU R222, [R1+0x20] ;  /* 0x0000200001de7983 */ /* 0x000ee20000300800 */
[----:B--2---:R-:W-:Y:S02]  /*dfe0*/  F2FP.SATFINITE.E5M2.F32.PACK_AB_MERGE_C R11, RZ, R2, RZ ;  /* 0x00000002ff0b723e */ /* 0x004fe400048060ff */
[----:B------:R-:W-:Y:S01]  /*dff0*/  F2FP.SATFINITE.E5M2.F32.PACK_AB_MERGE_C R13, RZ, R0, RZ ;  /* 0x00000000ff0d723e */ /* 0x000fe200048060ff */
[----:B----4-:R-:W-:Y:S01]  /*e000*/  FMUL R0, R224, UR25 ;  /* 0x00000019e0007c20 */ /* 0x010fe20008400000 */
[----:B------:R-:W-:Y:S01]  /*e010*/  FMUL R2, R225, UR25 ;  /* 0x00000019e1027c20 */ /* 0x000fe20008400000 */
[----:B------:R-:W2:Y:S04]  /*e020*/  LDL.LU R224, [R1+0x24] ;  /* 0x0000240001e07983 */ /* 0x000ea80000300800 */
[----:B------:R-:W4:Y:S01]  /*e030*/  LDL.LU R225, [R1+0x28] ;  /* 0x0000280001e17983 */ /* 0x000f220000300800 */
[----:B------:R-:W-:-:S03]  /*e040*/  FMUL R3, R226, UR25 ;  /* 0x00000019e2037c20 */ /* 0x000fc60008400000 */
[----:B------:R-:W4:Y:S04]  /*e050*/  LDL.LU R226, [R1+0x2c] ;  /* 0x00002c0001e27983 */ /* 0x000f280000300800 */
[----:B------:R-:W4:Y:S04]  /*e060*/  LDL.LU R227, [R1+0x30] ;  /* 0x0000300001e37983 */ /* 0x000f280000300800 */
[----:B------:R-:W-:Y:S01]  /*e070*/  @!P3 STG.E.U8 desc[UR20][R26.64+0xb8], R9 ;  /* 0x0000b8091a00b986 */ /* 0x000fe2000c101114 */
[----:B------:R-:W-:-:S03]  /*e080*/  ISETP.LT.OR P3, PT, R34, 0xc1, !P0 ;  /* 0x000000c12200780c */ /* 0x000fc60004761670 */
[----:B------:R0:W-:Y:S01]  /*e090*/  @!P4 STG.E.U8 desc[UR20][R26.64+0xb9], R7 ;  /* 0x0000b9071a00c986 */ /* 0x0001e2000c101114 */
[----:B------:R-:W-:-:S03]  /*e0a0*/  ISETP.LT.OR P4, PT, R34, 0xc2, !P0 ;  /* 0x000000c22200780c */ /* 0x000fc60004781670 */
[----:B------:R-:W-:Y:S01]  /*e0b0*/  @!P5 STG.E.U8 desc[UR20][R24.64+0xc0], R11 ;  /* 0x0000c00b1800d986 */ /* 0x000fe2000c101114 */
[----:B------:R-:W-:-:S03]  /*e0c0*/  ISETP.LT.OR P5, PT, R34, 0xc9, !P1 ;  /* 0x000000c92200780c */ /* 0x000fc60004fa1670 */
[----:B------:R1:W-:Y:S01]  /*e0d0*/  @!P6 STG.E.U8 desc[UR20][R24.64+0xc1], R5 ;  /* 0x0000c1051800e986 */ /* 0x0003e2000c101114 */
[----:B0-----:R-:W-:-:S03]  /*e0e0*/  F2FP.SATFINITE.E5M2.F32.PACK_AB_MERGE_C R7, RZ, R0, RZ ;  /* 0x00000000ff07723e */ /* 0x001fc600048060ff */
[----:B------:R-:W-:Y:S01]  /*e0f0*/  @!P3 STG.E.U8 desc[UR20][R26.64+0xc0], R13 ;  /* 0x0000c00d1a00b986 */ /* 0x000fe2000c101114 */
[C---:B------:R-:W-:Y:S02]  /*e100*/  ISETP.LT.OR P6, PT, R34.reuse, 0xca, !P1 ;  /* 0x000000ca2200780c */ /* 0x040fe40004fc1670 */
[----:B-1----:R-:W-:Y:S01]  /*e110*/  F2FP.SATFINITE.E5M2.F32.PACK_AB_MERGE_C R5, RZ, R2, RZ ;  /* 0x00000002ff05723e */ /* 0x002fe200048060ff */
[----:B------:R0:W-:Y:S01]  /*e120*/  @!P4 STG.E.U8 desc[UR20][R26.64+0xc1], R7 ;  /* 0x0000c1071a00c986 */ /* 0x0001e2000c101114 */
[C---:B------:R-:W-:Y:S02]  /*e130*/  ISETP.LT.OR P3, PT, R34.reuse, 0xc9, !P0 ;  /* 0x000000c92200780c */ /* 0x040fe40004761670 */
[C---:B------:R-:W-:Y:S01]  /*e140*/  ISETP.LT.OR P4, PT, R34.reuse, 0xca, !P0 ;  /* 0x000000ca2200780c */ /* 0x040fe20004781670 */
[----:B------:R1:W-:Y:S01]  /*e150*/  @!P5 STG.E.U8 desc[UR20][R24.64+0xc8], R5 ;  /* 0x0000c8051800d986 */ /* 0x0003e2000c101114 */
[----:B------:R-:W-:Y:S02]  /*e160*/  ISETP.LT.OR P5, PT, R34, 0xd1, !P1 ;  /* 0x000000d12200780c */ /* 0x000fe40004fa1670 */
[----:B------:R-:W-:-:S02]  /*e170*/  F2FP.SATFINITE.E5M2.F32.PACK_AB_MERGE_C R9, RZ, R3, RZ ;  /* 0x00000003ff09723e */ /* 0x000fc400048060ff */
[----:B------:R-:W-:-:S03]  /*e180*/  F2FP.SATFINITE.E5M2.F32.PACK_AB_MERGE_C R11, RZ, R4, RZ ;  /* 0x00000004ff0b723e */ /* 0x000fc600048060ff */
[----:B------:R1:W-:Y:S04]  /*e190*/  @!P6 STG.E.U8 desc[UR20][R24.64+0xc9], R9 ;  /* 0x0000c9091800e986 */ /* 0x0003e8000c101114 */
[----:B------:R-:W-:Y:S01]  /*e1a0*/  @!P3 STG.E.U8 desc[UR20][R26.64+0xc8], R11 ;  /* 0x0000c80b1a00b986 */ /* 0x000fe2000c101114 */
[----:B------:R-:W-:-:S03]  /*e1b0*/  FMUL R0, R220, UR25 ;  /* 0x00000019dc007c20 */ /* 0x000fc60008400000 */
[----:B------:R-:W4:Y:S02]  /*e1c0*/  LDL.LU R220, [R1+0x34] ;  /* 0x0000340001dc7983 */ /* 0x000f240000300800 */
[----:B0-----:R-:W-:Y:S01]  /*e1d0*/  F2FP.SATFINITE.E5M2.F32.PACK_AB_MERGE_C R7, RZ, R0, RZ ;  /* 0x00000000ff07723e */ /* 0x001fe200048060ff */
[----:B------:R-:W-:Y:S02]  /*e1e0*/  FMUL R2, R221, UR25 ;  /* 0x00000019dd027c20 */ /* 0x000fe40008400000 */
[----:B------:R-:W4:Y:S03]  /*e1f0*/  LDL.LU R221, [R1+0x38] ;  /* 0x0000380001dd7983 */ /* 0x000f260000300800 */
[----:B-1----:R-:W-:Y:S01]  /*e200*/  F2FP.SATFINITE.E5M2.F32.PACK_AB_MERGE_C R5, RZ, R2, RZ ;  /* 0x00000002ff05723e */ /* 0x002fe200048060ff */
[----:B------:R-:W-:Y:S04]  /*e210*/  @!P4 STG.E.U8 desc[UR20][R26.64+0xc9], R7 ;  /* 0x0000c9071a00c986 */ /* 0x000fe8000c101114 */
[----:B------:R0:W-:Y:S01]  /*e220*/  @!P5 STG.E.U8 desc[UR20][R24.64+0xd0], R5 ;  /* 0x0000d0051800d986 */ /* 0x0001e2000c101114 */
[----:B------:R-:W-:-:S03]  /*e230*/  FMUL R3, R223, UR25 ;  /* 0x00000019df037c20 */ /* 0x000fc60008400000 */
[----:B------:R-:W4:Y:S02]  /*e240*/  LDL.LU R223, [R1+0x3c] ;  /* 0x00003c0001df7983 */ /* 0x000f240000300800 */
[----:B------:R-:W-:Y:S01]  /*e250*/  F2FP.SATFINITE.E5M2.F32.PACK_AB_MERGE_C R9, RZ, R3, RZ ;  /* 0x00000003ff09723e */ /* 0x000fe200048060ff */
[----:B---3--:R-:W-:Y:S02]  /*e260*/  FMUL R0, R222, UR25 ;  /* 0x00000019de007c20 */ /* 0x008fe40008400000 */
[----:B------:R-:W3:Y:S03]  /*e270*/  LDL.LU R222, [R1+0x40] ;  /* 0x0000400001de7983 */ /* 0x000ee60000300800 */
[----:B------:R-:W-:Y:S01]  /*e280*/  F2FP.SATFINITE.E5M2.F32.PACK_AB_MERGE_C R13, RZ, R0, RZ ;  /* 0x00000000ff0d723e */ /* 0x000fe200048060ff */
[----:B--2---:R-:W-:Y:S02]  /*e290*/  FMUL R2, R224, UR25 ;  /* 0x00000019e0027c20 */ /* 0x004fe40008400000 */
[----:B------:R-:W2:Y:S01]  /*e2a0*/  LDL.LU R224, [R1+0x44] ;  /* 0x0000440001e07983 */ /* 0x000ea20000300800 */
[----:B----4-:R-:W-:-:S03]  /*e2b0*/  FMUL R0, R225, UR25 ;  /* 0x00000019e1007c20 */ /* 0x010fc60008400000 */
[----:B------:R-:W4:Y:S01]  /*e2c0*/  LDL.LU R225, [R1+0x48] ;  /* 0x0000480001e17983 */ /* 0x000f220000300800 */
[----:B------:R-:W-:Y:S01]  /*e2d0*/  FMUL R3, R226, UR25 ;  /* 0x00000019e2037c20 */ /* 0x000fe20008400000 */
[----:B0-----:R-:W-:Y:S02]  /*e2e0*/  F2FP.SATFINITE.E5M2.F32.PACK_AB_MERGE_C R5, RZ, R0, RZ ;  /* 0x00000000ff05723e */ /* 0x001fe400048060ff */
[----:B------:R-:W4:Y:S01]  /*e2f0*/  LDL.LU R226, [R1+0x4c] ;  /* 0x00004c0001e27983 */ /* 0x000f220000300800 */
[----:B------:R-:W-:-:S03]  /*e300*/  FMUL R0, R227, UR25 ;  /* 0x00000019e3007c20 */ /* 0x000fc60008400000 */
[----:B------:R-:W4:Y:S01]  /*e310*/  LDL.LU R227, [R1+0x50] ;  /* 0x0000500001e37983 */ /* 0x000f220000300800 */
[C---:B------:R-:W-:Y:S02]  /*e320*/  ISETP.LT.OR P6, PT, R34.reuse, 0xd2, !P1 ;  /* 0x000000d22200780c */ /* 0x040fe40004fc1670 */
[C---:B------:R-:W-:Y:S01]  /*e330*/  ISETP.LT.OR P4, PT, R34.reuse, 0xd2, !P0 ;  /* 0x000000d22200780c */ /* 0x040fe20004781670 */
[----:B------:R-:W4:Y:S01]  /*e340*/  LDL.LU R218, [R1+0x54] ;  /* 0x0000540001da7983 */ /* 0x000f220000300800 */
[C---:B------:R-:W-:Y:S02]  /*e350*/  ISETP.LT.OR P3, PT, R34.reuse, 0xd1, !P0 ;  /* 0x000000d12200780c */ /* 0x040fe40004761670 */
[----:B------:R-:W-:Y:S02]  /*e360*/  ISETP.LT.OR P5, PT, R34, 0xd9, !P1 ;  /* 0x000000d92200780c */ /* 0x000fe40004fa1670 */
[----:B------:R-:W-:Y:S02]  /*e370*/  F2FP.SATFINITE.E5M2.F32.PACK_AB_MERGE_C R7, RZ, R2, RZ ;  /* 0x00000002ff07723e */ /* 0x000fe400048060ff */
[----:B------:R-:W-:-:S03]  /*e380*/  F2FP.SATFINITE.E5M2.F32.PACK_AB_MERGE_C R11, RZ, R0, RZ ;  /* 0x00000000ff0b723e */ /* 0x000fc600048060ff */
[----:B------:R0:W-:Y:S01]  /*e390*/  @!P6 STG.E.U8 desc[UR20][R24.64+0xd1], R9 ;  /* 0x0000d1091800e986 */ /* 0x0001e2000c101114 */
[----:B------:R-:W-:-:S03]  /*e3a0*/  ISETP.LT.OR P6, PT, R34, 0xda, !P1 ;  /* 0x000000da2200780c */ /* 0x000fc60004fc1670 */
[----:B------:R-:W-:Y:S01]  /*e3b0*/  @!P4 STG.E.U8 desc[UR20][R26.64+0xd1], R7 ;  /* 0x0000d1071a00c986 */ /* 0x000fe2000c101114 */
[----:B------:R-:W-:-:S03]  /*e3c0*/  ISETP.LT.OR P4, PT, R34, 0xda, !P0 ;  /* 0x000000da2200780c */ /* 0x000fc60004781670 */
[----:B------:R-:W-:Y:S01]  /*e3d0*/  @!P3 STG.E.U8 desc[UR20][R26.64+0xd0], R13 ;  /* 0x0000d00d1a00b986 */ /* 0x000fe2000c101114 */
[----:B0-----:R-:W-:-:S03]  /*e3e0*/  F2FP.SATFINITE.E5M2.F32.PACK_AB_MERGE_C R9, RZ, R3, RZ ;  /* 0x00000003ff09723e */ /* 0x001fc600048060ff */
[----:B------:R0:W-:Y:S04]  /*e3f0*/  @!P5 STG.E.U8 desc[UR20][R24.64+0xd8], R5 ;  /* 0x0000d8051800d986 */ /* 0x0001e8000c101114 */
[----:B------:R1:W-:Y:S01]  /*e400*/  @!P6 STG.E.U8 desc[UR20][R24.64+0xd9], R9 ;  /* 0x0000d9091800e986 */ /* 0x0003e2000c101114 */
[----:B------:R-:W-:-:S03]  /*e410*/  FMUL R0, R220, UR25 ;  /* 0x00000019dc007c20 */ /* 0x000fc60008400000 */
[----:B------:R-:W4:Y:S02]  /*e420*/  LDL.LU R220, [R1+0x58] ;  /* 0x0000580001dc7983 */ /* 0x000f240000300800 */
[----:B0-----:R-:W-:Y:S01]  /*e430*/  F2FP.SATFINITE.E5M2.F32.PACK_AB_MERGE_C R5, RZ, R0, RZ ;  /* 0x00000000ff05723e */ /* 0x001fe200048060ff */
[----:B------:R-:W-:Y:S02]  /*e440*/  FMUL R2, R221, UR25 ;  /* 0x00000019dd027c20 */ /* 0x000fe40008400000 */
[----:B------:R-:W4:Y:S03]  /*e450*/  LDL.LU R221, [R1+0x5c] ;  /* 0x00005c0001dd7983 */ /* 0x000f260000300800 */
[----:B------:R-:W-:Y:S01]  /*e460*/  F2FP.SATFINITE.E5M2.F32.PACK_AB_MERGE_C R7, RZ, R2, RZ ;  /* 0x00000002ff07723e */ /* 0x000fe200048060ff */
[----:B------:R0:W-:Y:S01]  /*e470*/  @!P4 STG.E.U8 desc[UR20][R26.64+0xd9], R5 ;  /* 0x0000d9051a00c986 */ /* 0x0001e2000c101114 */
[----:B------:R-:W-:-:S03]  /*e480*/  FMUL R3, R223, UR25 ;  /* 0x00000019df037c20 */ /* 0x000fc60008400000 */
[----:B------:R-:W4:Y:S02]  /*e490*/  LDL.LU R223, [R1+0x60] ;  /* 0x0000600001df7983 */ /* 0x000f240000300800 */
[----:B-1----:R-:W-:Y:S01]  /*e4a0*/  F2FP.SATFINITE.E5M2.F32.PACK_AB_MERGE_C R9, RZ, R3, RZ ;  /* 0x00000003ff09723e */ /* 0x002fe200048060ff */
[----:B---3--:R-:W-:Y:S02]  /*e4b0*/  FMUL R4, R222, UR25 ;  /* 0x00000019de047c20 */ /* 0x008fe40008400000 */
[----:B------:R-:W3:Y:S01]  /*e4c0*/  LDL.LU R222, [R1+0x64] ;  /* 0x0000640001de7983 */ /* 0x000ee20000300800 */
[----:B--2---:R-:W-:-:S03]  /*e4d0*/  FMUL R0, R224, UR25 ;  /* 0x00000019e0007c20 */ /* 0x004fc60008400000 */
[----:B------:R-:W2:Y:S01]  /*e4e0*/  LDL.LU R224, [R1+0x68] ;  /* 0x0000680001e07983 */ /* 0x000ea20000300800 */
[----:B----4-:R-:W-:Y:S01]  /*e4f0*/  FMUL R2, R225, UR25 ;  /* 0x00000019e1027c20 */ /* 0x010fe20008400000 */
[----:B0-----:R-:W-:Y:S02]  /*e500*/  F2FP.SATFINITE.E5M2.F32.PACK_AB_MERGE_C R5, RZ, R0, RZ ;  /* 0x00000000ff05723e */ /* 0x001fe400048060ff */
[----:B------:R-:W4:Y:S01]  /*e510*/  LDL.LU R225, [R1+0x6c] ;  /* 0x00006c0001e17983 */ /* 0x000f220000300800 */
[----:B------:R-:W-:-:S03]  /*e520*/  FMUL R3, R226, UR25 ;  /* 0x00000019e2037c20 */ /* 0x000fc60008400000 */
[----:B------:R-:W4:Y:S01]  /*e530*/  LDL.LU R226, [R1+0x70] ;  /* 0x0000700001e27983 */ /* 0x000f220000300800 */
[----:B------:R-:W-:-:S03]  /*e540*/  FMUL R0, R227, UR25 ;  /* 0x00000019e3007c20 */ /* 0x000fc60008400000 */
[----:B------:R-:W4:Y:S01]  /*e550*/  LDL.LU R227, [R1+0x74] ;  /* 0x0000740001e37983 */ /* 0x000f220000300800 */
[C---:B------:R-:W-:Y:S02]  /*e560*/  ISETP.LT.OR P3, PT, R34.reuse, 0xd9, !P0 ;  /* 0x000000d92200780c */ /* 0x040fe40004761670 */
[C---:B------:R-:W-:Y:S02]  /*e570*/  ISETP.LT.OR P5, PT, R34.reuse, 0xe1, !P1 ;  /* 0x000000e12200780c */ /* 0x040fe40004fa1670 */
[C---:B------:R-:W-:Y:S02]  /*e580*/  ISETP.LT.OR P6, PT, R34.reuse, 0xe2, !P1 ;  /* 0x000000e22200780c */ /* 0x040fe40004fc1670 */
[----:B------:R-:W-:-:S07]  /*e590*/  ISETP.LT.OR P4, PT, R34, 0xe2, !P0 ;  /* 0x000000e22200780c */ /* 0x000fce0004781670 */
[----:B------:R-:W-:Y:S01]  /*e5a0*/  @!P3 STG.E.U8 desc[UR20][R26.64+0xd8], R11 ;  /* 0x0000d80b1a00b986 */ /* 0x000fe2000c101114 */
[----:B------:R-:W-:-:S03]  /*e5b0*/  ISETP.LT.OR P3, PT, R34, 0xe1, !P0 ;  /* 0x000000e12200780c */ /* 0x000fc60004761670 */
[----:B------:R0:W-:Y:S01]  /*e5c0*/  @!P5 STG.E.U8 desc[UR20][R24.64+0xe0], R7 ;  /* 0x0000e0071800d986 */ /* 0x0001e2000c101114 */
[----:B------:R-:W-:-:S03]  /*e5d0*/  ISETP.LT.OR P5, PT, R34, 0xe9, !P1 ;  /* 0x000000e92200780c */ /* 0x000fc60004fa1670 */
[----:B------:R1:W-:Y:S01]  /*e5e0*/  @!P6 STG.E.U8 desc[UR20][R24.64+0xe1], R9 ;  /* 0x0000e1091800e986 */ /* 0x0003e2000c101114 */
[----:B------:R-:W-:Y:S02]  /*e5f0*/  ISETP.LT.OR P6, PT, R34, 0xea, !P1 ;  /* 0x000000ea2200780c */ /* 0x000fe40004fc1670 */
[----:B------:R-:W-:Y:S01]  /*e600*/  F2FP.SATFINITE.E5M2.F32.PACK_AB_MERGE_C R13, RZ, R4, RZ ;  /* 0x00000004ff0d723e */ /* 0x000fe200048060ff */
[----:B------:R1:W-:Y:S01]  /*e610*/  @!P4 STG.E.U8 desc[UR20][R26.64+0xe1], R5 ;  /* 0x0000e1051a00c986 */ /* 0x0003e2000c101114 */
[----:B0-----:R-:W-:-:S03]  /*e620*/  F2FP.SATFINITE.E5M2.F32.PACK_AB_MERGE_C R7, RZ, R2, RZ ;  /* 0x00000002ff07723e */ /* 0x001fc600048060ff */
[----:B------:R-:W-:Y:S01]  /*e630*/  @!P3 STG.E.U8 desc[UR20][R26.64+0xe0], R13 ;  /* 0x0000e00d1a00b986 */ /* 0x000fe2000c101114 */
[----:B-1----:R-:W-:-:S03]  /*e640*/  F2FP.SATFINITE.E5M2.F32.PACK_AB_MERGE_C R9, RZ, R3, RZ ;  /* 0x00000003ff09723e */ /* 0x002fc600048060ff */
[----:B------:R0:W-:Y:S01]  /*e650*/  @!P5 STG.E.U8 desc[UR20][R24.64+0xe8], R7 ;  /* 0x0000e8071800d986 */ /* 0x0001e2000c101114 */
[C---:B------:R-:W-:Y:S02]  /*e660*/  ISETP.LT.OR P3, PT, R34.reuse, 0xe9, !P0 ;  /* 0x000000e92200780c */ /* 0x040fe40004761670 */
[C---:B------:R-:W-:Y:S01]  /*e670*/  ISETP.LT.OR P4, PT, R34.reuse, 0xea, !P0 ;  /* 0x000000ea2200780c */ /* 0x040fe20004781670 */
[----:B------:R1:W-:Y:S01]  /*e680*/  @!P6 STG.E.U8 desc[UR20][R24.64+0xe9], R9 ;  /* 0x0000e9091800e986 */ /* 0x0003e2000c101114 */
[----:B------:R-:W-:Y:S01]  /*e690*/  ISETP.LT.OR P5, PT, R34, 0xf1, !P1 ;  /* 0x000000f12200780c */ /* 0x000fe20004fa1670 */
[----:B------:R-:W-:Y:S01]  /*e6a0*/  FMUL R2, R218, UR25 ;  /* 0x00000019da027c20 */ /* 0x000fe20008400000 */
[----:B------:R-:W-:Y:S02]  /*e6b0*/  ISETP.LT.OR P6, PT, R34, 0xf2, !P1 ;  /* 0x000000f22200780c */ /* 0x000fe40004fc1670 */
[----:B------:R-:W-:Y:S02]  /*e6c0*/  F2FP.SATFINITE.E5M2.F32.PACK_AB_MERGE_C R11, RZ, R0, RZ ;  /* 0x00000000ff0b723e */ /* 0x000fe400048060ff */
[----:B------:R-:W-:-:S03]  /*e6d0*/  F2FP.SATFINITE.E5M2.F32.PACK_AB_MERGE_C R5, RZ, R2, RZ ;  /* 0x00000002ff05723e */ /* 0x000fc600048060ff */
[----:B------:R-:W-:Y:S01]  /*e6e0*/  @!P3 STG.E.U8 desc[UR20][R26.64+0xe8], R11 ;  /* 0x0000e80b1a00b986 */ /* 0x000fe2000c101114 */
[----:B------:R-:W-:-:S03]  /*e6f0*/  ISETP.LT.OR P3, PT, R34, 0xf1, !P0 ;  /* 0x000000f12200780c */ /* 0x000fc60004761670 */
[----:B------:R-:W-:Y:S01]  /*e700*/  @!P4 STG.E.U8 desc[UR20][R26.64+0xe9], R5 ;  /* 0x0000e9051a00c986 */ /* 0x000fe2000c101114 */
[C---:B------:R-:W-:Y:S02]  /*e710*/  ISETP.LT.OR P4, PT, R34.reuse, 0xf9, !P1 ;  /* 0x000000f92200780c */ /* 0x040fe40004f81670 */
[----:B------:R-:W-:Y:S01]  /*e720*/  ISETP.LT.OR P1, PT, R34, 0xfa, !P1 ;  /* 0x000000fa2200780c */ /* 0x000fe20004f21670 */
[----:B------:R-:W-:-:S05]  /*e730*/  FMUL R0, R220, UR25 ;  /* 0x00000019dc007c20 */ /* 0x000fca0008400000 */
[----:B0-----:R-:W-:-:S05]  /*e740*/  F2FP.SATFINITE.E5M2.F32.PACK_AB_MERGE_C R7, RZ, R0, RZ ;  /* 0x00000000ff07723e */ /* 0x001fca00048060ff */
[----:B------:R0:W-:Y:S01]  /*e750*/  @!P5 STG.E.U8 desc[UR20][R24.64+0xf0], R7 ;  /* 0x0000f0071800d986 */ /* 0x0001e2000c101114 */
[----:B------:R-:W-:-:S05]  /*e760*/  FMUL R3, R221, UR25 ;  /* 0x00000019dd037c20 */ /* 0x000fca0008400000 */
[----:B-1----:R-:W-:Y:S02]  /*e770*/  F2FP.SATFINITE.E5M2.F32.PACK_AB_MERGE_C R9, RZ, R3, RZ ;  /* 0x00000003ff09723e */ /* 0x002fe400048060ff */
[----:B------:R-:W-:-:S03]  /*e780*/  ISETP.LT.OR P5, PT, R34, 0xf2, !P0 ;  /* 0x000000f22200780c */ /* 0x000fc600047a1670 */
[----:B------:R1:W-:Y:S01]  /*e790*/  @!P6 STG.E.U8 desc[UR20][R24.64+0xf1], R9 ;  /* 0x0000f1091800e986 */ /* 0x0003e2000c101114 */
[C---:B------:R-:W-:Y:S02]  /*e7a0*/  ISETP.LT.OR P6, PT, R34.reuse, 0xf9, !P0 ;  /* 0x000000f92200780c */ /* 0x040fe400047c1670 */
[----:B------:R-:W-:Y:S01]  /*e7b0*/  ISETP.LT.OR P0, PT, R34, 0xfa, !P0 ;  /* 0x000000fa2200780c */ /* 0x000fe20004701670 */
[----:B------:R-:W-:-:S05]  /*e7c0*/  FMUL R0, R223, UR25 ;  /* 0x00000019df007c20 */ /* 0x000fca0008400000 */
[----:B------:R-:W-:-:S05]  /*e7d0*/  F2FP.SATFINITE.E5M2.F32.PACK_AB_MERGE_C R13, RZ, R0, RZ ;  /* 0x00000000ff0d723e */ /* 0x000fca00048060ff */
[----:B------:R0:W-:Y:S01]  /*e7e0*/  @!P3 STG.E.U8 desc[UR20][R26.64+0xf0], R13 ;  /* 0x0000f00d1a00b986 */ /* 0x0001e2000c101114 */
[----:B---3--:R-:W-:Y:S01]  /*e7f0*/  FMUL R0, R222, UR25 ;  /* 0x00000019de007c20 */ /* 0x008fe20008400000 */
[----:B--2---:R-:W-:Y:S01]  /*e800*/  FMUL R2, R224, UR25 ;  /* 0x00000019e0027c20 */ /* 0x004fe20008400000 */
[----:B----4-:R-:W-:-:S03]  /*e810*/  FMUL R3, R225, UR25 ;  /* 0x00000019e1037c20 */ /* 0x010fc60008400000 */
[----:B0-----:R-:W-:Y:S01]  /*e820*/  F2FP.SATFINITE.E5M2.F32.PACK_AB_MERGE_C R7, RZ, R0, RZ ;  /* 0x00000000ff07723e */ /* 0x001fe200048060ff */
[----:B------:R-:W-:Y:S01]  /*e830*/  FMUL R4, R226, UR25 ;  /* 0x00000019e2047c20 */ /* 0x000fe20008400000 */
[----:B------:R-:W-:Y:S01]  /*e840*/  FMUL R5, R227, UR25 ;  /* 0x00000019e3057c20 */ /* 0x000fe20008400000 */
[----:B-1----:R-:W-:Y:S02]  /*e850*/  F2FP.SATFINITE.E5M2.F32.PACK_AB_MERGE_C R9, RZ, R2, RZ ;  /* 0x00000002ff09723e */ /* 0x002fe400048060ff */
[----:B------:R-:W-:Y:S02]  /*e860*/  F2FP.SATFINITE.E5M2.F32.PACK_AB_MERGE_C R3, RZ, R3, RZ ;  /* 0x00000003ff03723e */ /* 0x000fe400048060ff */
[----:B------:R-:W-:Y:S02]  /*e870*/  F2FP.SATFINITE.E5M2.F32.PACK_AB_MERGE_C R11, RZ, R4, RZ ;  /* 0x00000004ff0b723e */ /* 0x000fe400048060ff */
[----:B------:R-:W-:Y:S01]  /*e880*/  F2FP.SATFINITE.E5M2.F32.PACK_AB_MERGE_C R5, RZ, R5, RZ ;  /* 0x00000005ff05723e */ /* 0x000fe200048060ff */
[----:B------:R0:W-:Y:S04]  /*e890*/  @!P5 STG.E.U8 desc[UR20][R26.64+0xf1], R7 ;  /* 0x0000f1071a00d986 */ /* 0x0001e8000c101114 */
[----:B------:R0:W-:Y:S04]  /*e8a0*/  @!P4 STG.E.U8 desc[UR20][R24.64+0xf8], R9 ;  /* 0x0000f8091800c986 */ /* 0x0001e8000c101114 */
[----:B------:R0:W-:Y:S04]  /*e8b0*/  @!P1 STG.E.U8 desc[UR20][R24.64+0xf9], R3 ;  /* 0x0000f90318009986 */ /* 0x0001e8000c101114 */
[----:B------:R0:W-:Y:S04]  /*e8c0*/  @!P6 STG.E.U8 desc[UR20][R26.64+0xf8], R11 ;  /* 0x0000f80b1a00e986 */ /* 0x0001e8000c101114 */
[----:B------:R0:W-:Y:S02]  /*e8d0*/  @!P0 STG.E.U8 desc[UR20][R26.64+0xf9], R5 ;  /* 0x0000f9051a008986 */ /* 0x0001e4000c101114 */
.L_x_297:
[----:B------:R-:W-:Y:S05]  /*e8e0*/  BSYNC B0 ;  /* 0x0000000000007941 */ /* 0x000fea0003800000 */
.L_x_39:
[----:B------:R-:W2:Y:S01]  /*e8f0*/  LDL.LU R22, [R1+0x84] ;  /* 0x0000840001167983 */ /* 0x000ea20000300800 */
[----:B0-----:R-:W-:Y:S01]  /*e900*/  IMAD.U32 R3, RZ, RZ, UR18 ;  /* 0x00000012ff037e24 */ /* 0x001fe2000f8e00ff */
[----:B------:R-:W-:Y:S02]  /*e910*/  ULDC.64 UR6, c[0x0][0x650] ;  /* 0x0001940000067ab9 */ /* 0x000fe40000000a00 */
[----:B------:R-:W3:Y:S01]  /*e920*/  LDL.LU R19, [R1+0x88] ;  /* 0x0000880001137983 */ /* 0x000ee20000300800 */
[----:B-----5:R-:W-:Y:S01]  /*e930*/  IMAD.U32 R0, RZ, RZ, UR22 ;  /* 0x00000016ff007e24 */ /* 0x020fe2000f8e00ff */
[----:B------:R0:W-:Y:S01]  /*e940*/  SYNCS.ARRIVE.TRANS64.A1T0 RZ, [R3+UR29], RZ ;  /* 0x000000ff03ff79a7 */ /* 0x0001e2000810001d */
[----:B------:R-:W-:Y:S02]  /*e950*/  IMAD.U32 R2, RZ, RZ, UR22 ;  /* 0x00000016ff027e24 */ /* 0x000fe4000f8e00ff */
[----:B------:R-:W-:Y:S02]  /*e960*/  IMAD.MOV.U32 R4, RZ, RZ, -0x1 ;  /* 0xffffffffff047424 */ /* 0x000fe400078e00ff */
[----:B0-----:R-:W-:Y:S01]  /*e970*/  IMAD.U32 R3, RZ, RZ, UR15 ;  /* 0x0000000fff037e24 */ /* 0x001fe2000f8e00ff */
[----:B---3--:R-:W-:-:S02]  /*e980*/  LEA R19, P0, R0, R19, 0x1 ;  /* 0x0000001300137211 */ /* 0x008fc400078008ff */
[----:B------:R-:W-:Y:S02]  /*e990*/  PRMT R0, RZ, 0x7610, R0 ;  /* 0x00007610ff007816 */ /* 0x000fe40000000000 */
[----:B--2---:R-:W-:Y:S01]  /*e9a0*/  LEA.HI.X R22, R2, R22, R3, 0x1, P0 ;  /* 0x0000001602167211 */ /* 0x004fe200000f0c03 */
[----:B------:R-:W-:Y:S01]  /*e9b0*/  IMAD.MOV.U32 R2, RZ, RZ, -0x1 ;  /* 0xffffffffff027424 */ /* 0x000fe200078e00ff */
[----:B------:R0:W-:Y:S01]  /*e9c0*/  STL [R1+0x88], R19 ;  /* 0x0000881301007387 */ /* 0x0001e20000100800 */
[----:B------:R-:W-:Y:S01]  /*e9d0*/  IMAD.MOV.U32 R3, RZ, RZ, -0x1 ;  /* 0xffffffffff037424 */ /* 0x000fe200078e00ff */
[----:B------:R-:W-:Y:S02]  /*e9e0*/  ISETP.GE.U32.AND P0, PT, R19, UR6, PT ;  /* 0x0000000613007c0c */ /* 0x000fe4000bf06070 */
[----:B------:R0:W-:Y:S02]  /*e9f0*/  STL [R1+0x84], R22 ;  /* 0x0000841601007387 */ /* 0x0001e40000100800 */
[----:B------:R-:W-:-:S02]  /*ea00*/  ISETP.GE.U32.AND.EX P0, PT, R22, UR7, PT, P0 ;  /* 0x0000000716007c0c */ /* 0x000fc4000bf06100 */
[----:B------:R0:W-:Y:S04]  /*ea10*/  STL [R1+0x8c], R4 ;  /* 0x00008c0401007387 */ /* 0x0001e80000100800 */
[----:B------:R0:W-:Y:S04]  /*ea20*/  STL [R1+0x7c], R2 ;  /* 0x00007c0201007387 */ /* 0x0001e80000100800 */
[----:B------:R0:W-:Y:S03]  /*ea30*/  STL [R1+0x90], R3 ;  /* 0x0000900301007387 */ /* 0x0001e60000100800 */
[----:B------:R-:W-:Y:S05]  /*ea40*/  @P0 BRA `(.L_x_298) ;  /* 0x0000000400740947 */ /* 0x000fea0003800000 */
[----:B------:R-:W2:Y:S01]  /*ea50*/  S2R R14, SR_CTAID.X ;  /* 0x00000000000e7919 */ /* 0x000ea20000002500 */
[----:B------:R-:W3:Y:S01]  /*ea60*/  LDC.64 R8, c[0x0][0x628] ;  /* 0x00018a00ff087b82 */ /* 0x000ee20000000a00 */
[----:B------:R-:W-:Y:S01]  /*ea70*/  ULDC UR6, c[0x0][0x150] ;  /* 0x0000540000067ab9 */ /* 0x000fe20000000800 */
[----:B------:R-:W-:Y:S01]  /*ea80*/  IMAD.MOV.U32 R6, RZ, RZ, R19 ;  /* 0x000000ffff067224 */ /* 0x000fe200078e0013 */
[----:B------:R-:W0:Y:S01]  /*ea90*/  S2R R16, SR_CTAID.Y ;  /* 0x0000000000107919 */ /* 0x000e220000002600 */
[----:B------:R-:W-:-:S04]  /*eaa0*/  IMAD.MOV.U32 R7, RZ, RZ, R22 ;  /* 0x000000ffff077224 */ /* 0x000fc800078e0016 */
[----:B------:R-:W0:Y:S08]  /*eab0*/  LDC R17, c[0x0][0x144] ;  /* 0x00005100ff117b82 */ /* 0x000e300000000800 */
[----:B------:R-:W0:Y:S08]  /*eac0*/  LDC R10, c[0x0][0x630] ;  /* 0x00018c00ff0a7b82 */ /* 0x000e300000000800 */
[----:B------:R-:W0:Y:S01]  /*ead0*/  LDC.64 R12, c[0x0][0x620] ;  /* 0x00018800ff0c7b82 */ /* 0x000e220000000a00 */
[----:B---3--:R-:W-:-:S04]  /*eae0*/  ISETP.NE.U32.AND P0, PT, R8, RZ, PT ;  /* 0x000000ff0800720c */ /* 0x008fc80003f05070 */
[----:B------:R-:W-:Y:S02]  /*eaf0*/  ISETP.NE.AND.EX P0, PT, R9, RZ, PT, P0 ;  /* 0x000000ff0900720c */ /* 0x000fe40003f05300 */
[----:B--2---:R-:W-:-:S05]  /*eb00*/  I2FP.F32.U32 R0, R14 ;  /* 0x0000000e00007245 */ /* 0x004fca0000201000 */
[----:B------:R-:W-:-:S04]  /*eb10*/  FMUL R0, R0, UR6 ;  /* 0x0000000600007c20 */ /* 0x000fc80008400000 */
[----:B------:R2:W3:Y:S02]  /*eb20*/  F2I.U32.TRUNC.NTZ R15, R0 ;  /* 0x00000000000f7305 */ /* 0x0004e4000020f000 */
[----:B------:R-:W-:Y:S05]  /*eb30*/  @!P0 BRA `(.L_x_299) ;  /* 0x0000000000288947 */ /* 0x000fea0003800000 */
[----:B--2---:R-:W2:Y:S02]  /*eb40*/  LDC R0, c[0x0][0x634] ;  /* 0x00018d00ff007b82 */ /* 0x004ea40000000800 */
[----:B--2---:R-:W-:-:S05]  /*eb50*/  IADD3 R7, P0, R19, R0, RZ ;  /* 0x0000000013077210 */ /* 0x004fca0007f1e0ff */
[----:B------:R-:W-:-:S04]  /*eb60*/  IMAD.X R11, RZ, RZ, R22, P0 ;  /* 0x000000ffff0b7224 */ /* 0x000fc800000e0616 */
[----:B0-----:R-:W-:-:S04]  /*eb70*/  IMAD.WIDE.U32 R2, R11, R8, RZ ;  /* 0x000000080b027225 */ /* 0x001fc800078e00ff */
[----:B------:R-:W-:-:S04]  /*eb80*/  IMAD.WIDE.U32 R4, P0, R7, R9, R2 ;  /* 0x0000000907047225 */ /* 0x000fc80007800002 */
[----:B------:R-:W-:-:S04]  /*eb90*/  IMAD.WIDE.U32 R2, R7, R8, RZ ;  /* 0x0000000807027225 */ /* 0x000fc800078e00ff */
[----:B------:R-:W-:Y:S01]  /*eba0*/  IMAD.X R7, RZ, RZ, RZ, P0 ;  /* 0x000000ffff077224 */ /* 0x000fe200000e06ff */
[----:B------:R-:W-:Y:S01]  /*ebb0*/  IADD3 RZ, P0, R3, R4, RZ ;  /* 0x0000000403ff7210 */ /* 0x000fe20007f1e0ff */
[----:B------:R-:W-:-:S04]  /*ebc0*/  IMAD.MOV.U32 R6, RZ, RZ, R5 ;  /* 0x000000ffff067224 */ /* 0x000fc800078e0005 */
[----:B------:R-:W-:-:S08]  /*ebd0*/  IMAD.WIDE.U32.X R6, R11, R9, R6, P0 ;  /* 0x000000090b067225 */ /* 0x000fd000000e0406 */
.L_x_299:
[-CC-:B0-----:R-:W-:Y:S01]  /*ebe0*/  SHF.R.U64 R11, R6, R10.reuse, R7.reuse ;  /* 0x0000000a060b7219 */ /* 0x181fe20000001207 */
[----:B------:R-:W0:Y:S01]  /*ebf0*/  LDC.64 R20, c[0x0][0x640] ;  /* 0x00019000ff147b82 */ /* 0x000e220000000a00 */
[----:B--2---:R-:W-:Y:S01]  /*ec00*/  SHF.R.U32.HI R0, RZ, R10, R7 ;  /* 0x0000000aff007219 */ /* 0x004fe20000011607 */
[----:B------:R-:W-:Y:S01]  /*ec10*/  IMAD.MOV.U32 R2, RZ, RZ, R19 ;  /* 0x000000ffff027224 */ /* 0x000fe200078e0013 */
[----:B------:R-:W-:Y:S01]  /*ec20*/  IADD3 R5, P0, RZ, -R11, RZ ;  /* 0x8000000bff057210 */ /* 0x000fe20007f1e0ff */
[----:B---3--:R-:W-:Y:S01]  /*ec30*/  IMAD.MOV R15, RZ, RZ, -R15 ;  /* 0x000000ffff0f7224 */ /* 0x008fe200078e0a0f */
[----:B------:R-:W-:Y:S01]  /*ec40*/  ULDC UR6, c[0x0][0x154] ;  /* 0x0000550000067ab9 */ /* 0x000fe20000000800 */
[----:B------:R-:W-:Y:S02]  /*ec50*/  IMAD.MOV.U32 R7, RZ, RZ, 0x1 ;  /* 0x00000001ff077424 */ /* 0x000fe400078e00ff */
[----:B------:R-:W2:Y:S01]  /*ec60*/  LDC R4, c[0x0][0x618] ;  /* 0x00018600ff047b82 */ /* 0x000ea20000000800 */
[----:B------:R-:W-:-:S02]  /*ec70*/  IMAD.X R3, RZ, RZ, ~R0, P0 ;  /* 0x000000ffff037224 */ /* 0x000fc400000e0e00 */
[----:B------:R-:W-:Y:S02]  /*ec80*/  IMAD R17, R17, R15, R14 ;  /* 0x0000000f11117224 */ /* 0x000fe400078e020e */
[-C--:B------:R-:W-:Y:S02]  /*ec90*/  IMAD R0, R3, R12.reuse, RZ ;  /* 0x0000000c03007224 */ /* 0x080fe400078e02ff */
[----:B------:R-:W-:Y:S01]  /*eca0*/  IMAD.MOV.U32 R3, RZ, RZ, R22 ;  /* 0x000000ffff037224 */ /* 0x000fe200078e0016 */
[----:B------:R-:W3:Y:S01]  /*ecb0*/  LDC R6, c[0x0][0x608] ;  /* 0x00018200ff067b82 */ /* 0x000ee20000000800 */
[----:B------:R-:W-:-:S04]  /*ecc0*/  IMAD.WIDE.U32 R2, R5, R12, R2 ;  /* 0x0000000c05027225 */ /* 0x000fc800078e0002 */
[----:B------:R-:W-:-:S03]  /*ecd0*/  IMAD R5, R5, R13, R0 ;  /* 0x0000000d05057224 */ /* 0x000fc600078e0200 */
[----:B------:R-:W5:Y:S01]  /*ece0*/  LDC R18, c[0x0][0x658] ;  /* 0x00019600ff127b82 */ /* 0x000f620000000800 */
[----:B------:R-:W-:Y:S01]  /*ecf0*/  I2FP.F32.U32 R0, R16 ;  /* 0x0000001000007245 */ /* 0x000fe20000201000 */
[----:B------:R-:W-:Y:S01]  /*ed00*/  IMAD.IADD R3, R3, 0x1, R5 ;  /* 0x0000000103037824 */ /* 0x000fe200078e0205 */
[----:B0-----:R-:W-:Y:S01]  /*ed10*/  ISETP.NE.U32.AND P0, PT, R20, RZ, PT ;  /* 0x000000ff1400720c */ /* 0x001fe20003f05070 */
[----:B------:R-:W-:Y:S02]  /*ed20*/  IMAD.MOV.U32 R5, RZ, RZ, -0x1 ;  /* 0xffffffffff057424 */ /* 0x000fe400078e00ff */
[----:B------:R-:W-:Y:S02]  /*ed30*/  FMUL R0, R0, UR6 ;  /* 0x0000000600007c20 */ /* 0x000fe40008400000 */
[----:B------:R-:W0:Y:S01]  /*ed40*/  LDC R15, c[0x0][0x148] ;  /* 0x00005200ff0f7b82 */ /* 0x000e220000000800 */
[----:B--2---:R-:W-:Y:S01]  /*ed50*/  SHF.R.U64 R10, R2, R4, R3 ;  /* 0x00000004020a7219 */ /* 0x004fe20000001203 */
[----:B------:R2:W0:Y:S01]  /*ed60*/  F2I.U32.TRUNC.NTZ R13, R0 ;  /* 0x00000000000d7305 */ /* 0x000422000020f000 */
[----:B------:R-:W-:-:S02]  /*ed70*/  ISETP.NE.AND.EX P0, PT, R21, RZ, PT, P0 ;  /* 0x000000ff1500720c */ /* 0x000fc40003f05300 */
[----:B------:R-:W-:-:S03]  /*ed80*/  SHF.R.U32.HI R3, RZ, R4, R3 ;  /* 0x00000004ff037219 */ /* 0x000fc60000011603 */
[----:B------:R-:W0:Y:S01]  /*ed90*/  LDC R14, c[0x0][0x600] ;  /* 0x00018000ff0e7b82 */ /* 0x000e220000000800 */
[-CC-:B---3--:R-:W-:Y:S02]  /*eda0*/  SHF.R.U64 R8, R10, R6.reuse, R3.reuse ;  /* 0x000000060a087219 */ /* 0x188fe40000001203 */
[----:B------:R-:W-:-:S05]  /*edb0*/  SHF.R.U32.HI R3, RZ, R6, R3 ;  /* 0x00000006ff037219 */ /* 0x000fca0000011603 */
[----:B------:R-:W3:Y:S01]  /*edc0*/  LDC R22, c[0x0][0x648] ;  /* 0x00019200ff167b82 */ /* 0x000ee20000000800 */
[-CC-:B-----5:R-:W-:Y:S02]  /*edd0*/  SHF.R.U64 R12, R8, R18.reuse, R3.reuse ;  /* 0x00000012080c7219 */ /* 0x1a0fe40000001203 */
[-C--:B------:R-:W-:Y:S02]  /*ede0*/  SHF.L.U32 R5, R5, R18.reuse, RZ ;  /* 0x0000001205057219 */ /* 0x080fe400000006ff */
[-C--:B------:R-:W-:Y:S01]  /*edf0*/  SHF.R.U32.HI R3, RZ, R18.reuse, R3 ;  /* 0x00000012ff037219 */ /* 0x080fe20000011603 */
[----:B------:R-:W-:Y:S01]  /*ee00*/  IMAD.MOV.U32 R2, RZ, RZ, R12 ;  /* 0x000000ffff027224 */ /* 0x000fe200078e000c */
[----:B------:R-:W-:Y:S01]  /*ee10*/  SHF.L.U32 R18, R7, R18, RZ ;  /* 0x0000001207127219 */ /* 0x000fe200000006ff */
[----:B------:R-:W0:Y:S01]  /*ee20*/  LDC R23, c[0x0][0x638] ;  /* 0x00018e00ff177b82 */ /* 0x000e220000000800 */
[----:B------:R-:W-:-:S07]  /*ee30*/  LOP3.LUT R19, RZ, R5, RZ, 0x33, !PT ;  /* 0x00000005ff137212 */ /* 0x000fce00078e33ff */
[----:B------:R-:W0:Y:S01]  /*ee40*/  LDC R24, c[0x0][0x610] ;  /* 0x00018400ff187b82 */ /* 0x000e220000000800 */
[----:B--2---:R-:W-:Y:S05]  /*ee50*/  @!P0 BRA `(.L_x_300) ;  /* 0x0000000000288947 */ /* 0x004fea0003800000 */
[----:B------:R-:W2:Y:S02]  /*ee60*/  LDC R7, c[0x0][0x64c] ;  /* 0x00019300ff077b82 */ /* 0x000ea40000000800 */
[----:B--2---:R-:W-:-:S05]  /*ee70*/  IADD3 R7, P0, R12, R7, RZ ;  /* 0x000000070c077210 */ /* 0x004fca0007f1e0ff */
        /* <DEDUP_REMOVED lines=8> */
.L_x_300:
[----:B---3--:R-:W-:Y:S01]  /*ef00*/  SHF.R.U64 R0, R2, R22, R3 ;  /* 0x0000001602007219 */ /* 0x008fe20000001203 */
[----:B0-----:R-:W-:Y:S01]  /*ef10*/  VIADD R7, R14, 0xffffffff ;  /* 0xffffffff0e077836 */ /* 0x001fe20000000000 */
[----:B------:R-:W-:Y:S01]  /*ef20*/  LOP3.LUT R5, R8, R19, RZ, 0xc0, !PT ;  /* 0x0000001308057212 */ /* 0x000fe200078ec0ff */
[----:B------:R-:W-:Y:S02]  /*ef30*/  IMAD.MOV R13, RZ, RZ, -R13 ;  /* 0x000000ffff0d7224 */ /* 0x000fe400078e0a0d */
[----:B------:R-:W-:Y:S02]  /*ef40*/  IMAD.MOV R3, RZ, RZ, -R0 ;  /* 0x000000ffff037224 */ /* 0x000fe400078e0a00 */
[----:B------:R-:W-:Y:S01]  /*ef50*/  IMAD R2, R18, R0, R5 ;  /* 0x0000000012027224 */ /* 0x000fe200078e0205 */
[----:B------:R-:W-:Y:S01]  /*ef60*/  LOP3.LUT R5, R10, R7, RZ, 0xc0, !PT ;  /* 0x000000070a057212 */ /* 0x000fe200078ec0ff */
[----:B------:R-:W-:Y:S02]  /*ef70*/  @P2 IMAD R17, R15, R13, R16 ;  /* 0x0000000d0f112224 */ /* 0x000fe400078e0210 */
[----:B------:R-:W-:-:S02]  /*ef80*/  IMAD R0, R3, R23, R12 ;  /* 0x0000001703007224 */ /* 0x000fc400078e020c */
[----:B------:R-:W-:Y:S02]  /*ef90*/  IMAD.MOV.U32 R4, RZ, RZ, 0x1 ;  /* 0x00000001ff047424 */ /* 0x000fe400078e00ff */
[----:B------:R-:W-:Y:S02]  /*efa0*/  IMAD R2, R2, R24, R17 ;  /* 0x0000001802027224 */ /* 0x000fe400078e0211 */
[----:B------:R-:W-:Y:S01]  /*efb0*/  IMAD R3, R0, R14, R5 ;  /* 0x0000000e00037224 */ /* 0x000fe200078e0205 */
[----:B------:R-:W-:-:S04]  /*efc0*/  PRMT R0, R4, 0x7610, R0 ;  /* 0x0000761004007816 */ /* 0x000fc80000000000 */
[----:B------:R-:W-:Y:S02]  /*efd0*/  SEL R4, R3, R2, !P2 ;  /* 0x0000000203047207 */ /* 0x000fe40005000000 */
[----:B------:R-:W-:-:S03]  /*efe0*/  SEL R2, R2, R3, !P2 ;  /* 0x0000000302027207 */ /* 0x000fc60005000000 */
[----:B------:R2:W-:Y:S04]  /*eff0*/  STL [R1+0x90], R4 ;  /* 0x0000900401007387 */ /* 0x0005e80000100800 */
[----:B------:R2:W-:Y:S04]  /*f000*/  STL [R1+0x7c], R11 ;  /* 0x00007c0b01007387 */ /* 0x0005e80000100800 */
[----:B------:R2:W-:Y:S02]  /*f010*/  STL [R1+0x8c], R2 ;  /* 0x00008c0201007387 */ /* 0x0005e40000100800 */
.L_x_298:
[----:B------:R-:W-:Y:S01]  /*f020*/  LOP3.LUT P0, RZ, R0, 0xff, RZ, 0xc0, !PT ;  /* 0x000000ff00ff7812 */ /* 0x000fe2000780c0ff */
[----:B------:R-:W-:-:S12]  /*f030*/  ULOP3.LUT UR30, UR30, 0x1, URZ, 0x3c, !UPT ;  /* 0x000000011e1e7892 */ /* 0x000fd8000f8e3c3f */
[----:B------:R-:W-:Y:S05]  /*f040*/  @P0 BRA `(.L_x_301) ;  /* 0xffffff2400d00947 */ /* 0x000fea000383ffff */
[----:B------:R-:W-:Y:S05]  /*f050*/  EXIT ;  /* 0x000000000000794d */ /* 0x000fea0003800000 */
.L_x_17:
[----:B------:R-:W-:-:S08]  /*f060*/  ISETP.NE.AND P0, PT, RZ, UR6, PT ;  /* 0x00000006ff007c0c */ /* 0x000fd0000bf05270 */
[----:B0123--:R-:W0:-:S00]  /*f070*/  USETMAXREG.DEALLOC.CTAPOOL 0x28 ;  /* 0x00000028000079c8 */ /* 0x00fe0000080e0500 */
[----:B------:R-:W-:Y:S05]  /*f080*/  @P0 EXIT ;  /* 0x000000000000094d */ /* 0x000fea0003800000 */
[----:B0-----:R-:W-:Y:S01]  /*f090*/  LOP3.LUT P0, RZ, R0, 0xff, RZ, 0xc0, !PT ;  /* 0x000000ff00ff7812 */ /* 0x001fe2000780c0ff */
[----:B------:R-:W-:Y:S02]  /*f0a0*/  IMAD.MOV.U32 R0, RZ, RZ, 0x1 ;  /* 0x00000001ff007424 */ /* 0x000fe400078e00ff */
[----:B------:R-:W-:-:S10]  /*f0b0*/  IMAD.MOV.U32 R8, RZ, RZ, RZ ;  /* 0x000000ffff087224 */ /* 0x000fd400078e00ff */
[----:B------:R-:W-:Y:S05]  /*f0c0*/  @!P0 BRA `(.L_x_302) ;  /* 0x0000000c00988947 */ /* 0x000fea0003800000 */
[----:B------:R-:W0:Y:S01]  /*f0d0*/  S2UR UR5, SR_CgaCtaId ;  /* 0x00000000000579c3 */ /* 0x000e220000008800 */
[----:B------:R-:W-:Y:S01]  /*f0e0*/  UMOV UR7, 0x1 ;  /* 0x0000000100077882 */ /* 0x000fe20000000000 */
[----:B------:R-:W-:Y:S01]  /*f0f0*/  LOP3.LUT P0, RZ, R2, 0x1f, RZ, 0xc0, !PT ;  /* 0x0000001f02ff7812 */ /* 0x000fe2000780c0ff */
[----:B------:R-:W-:Y:S01]  /*f100*/  ULDC UR17, c[0x0][0x658] ;  /* 0x0001960000117ab9 */ /* 0x000fe20000000800 */
[----:B------:R-:W-:Y:S01]  /*f110*/  UMOV UR6, 0xffffffff ;  /* 0xffffffff00067882 */ /* 0x000fe20000000000 */
[----:B------:R-:W-:Y:S01]  /*f120*/  BSSY B0, `(.L_x_302) ;  /* 0x00000e0000007945 */ /* 0x000fe20003800000 */
[----:B------:R-:W-:Y:S01]  /*f130*/  USHF.L.U32 UR6, UR6, UR17, URZ ;  /* 0x0000001106067299 */ /* 0x000fe2000800063f */
[C---:B------:R-:W-:Y:S01]  /*f140*/  ISETP.NE.AND P3, PT, R3.reuse, RZ, PT ;  /* 0x000000ff0300720c */ /* 0x040fe20003f65270 */
[----:B------:R-:W-:Y:S01]  /*f150*/  IMAD.MOV.U32 R9, RZ, RZ, 0x1 ;  /* 0x00000001ff097424 */ /* 0x000fe200078e00ff */
[----:B------:R-:W-:Y:S01]  /*f160*/  ISETP.NE.OR P0, PT, R3, RZ, !P0 ;  /* 0x000000ff0300720c */ /* 0x000fe20004705670 */
[----:B------:R-:W-:Y:S01]  /*f170*/  IMAD.MOV.U32 R0, RZ, RZ, 0x1 ;  /* 0x00000001ff007424 */ /* 0x000fe200078e00ff */
[----:B------:R-:W-:Y:S01]  /*f180*/  ULDC UR16, c[0x0][0x600] ;  /* 0x0001800000107ab9 */ /* 0x000fe20000000800 */
[----:B------:R-:W-:Y:S01]  /*f190*/  IMAD.MOV.U32 R8, RZ, RZ, RZ ;  /* 0x000000ffff087224 */ /* 0x000fe200078e00ff */
[----:B------:R-:W-:Y:S01]  /*f1a0*/  UMOV UR24, 0x5 ;  /* 0x0000000500187882 */ /* 0x000fe20000000000 */
[----:B------:R-:W-:-:S02]  /*f1b0*/  UIADD3 UR35, UR14, 0x1, URZ ;  /* 0x000000010e237890 */ /* 0x000fc4000fffe03f */
[----:B------:R-:W-:Y:S02]  /*f1c0*/  ULOP3.LUT UR34, UR13, 0x2, URZ, 0xfc, !UPT ;  /* 0x000000020d227892 */ /* 0x000fe4000f8efc3f */
[----:B------:R-:W-:Y:S02]  /*f1d0*/  UIADD3 UR16, UR16, -0x1, URZ ;  /* 0xffffffff10107890 */ /* 0x000fe4000fffe03f */
[----:B------:R-:W-:Y:S02]  /*f1e0*/  USHF.L.U32 UR17, UR7, UR17, URZ ;  /* 0x0000001107117299 */ /* 0x000fe4000800063f */
[----:B------:R-:W-:Y:S02]  /*f1f0*/  ULOP3.LUT UR20, URZ, UR6, URZ, 0x33, !UPT ;  /* 0x000000063f147292 */ /* 0x000fe4000f8e333f */
[----:B0-----:R-:W-:Y:S02]  /*f200*/  ULOP3.LUT UR4, UR5, 0x1, URZ, 0xc0, !UPT ;  /* 0x0000000105047892 */ /* 0x001fe4000f8ec03f */
[----:B------:R-:W-:-:S02]  /*f210*/  USHF.R.U32.HI UR29, URZ, 0x1, UR5 ;  /* 0x000000013f1d7899 */ /* 0x000fc40008011605 */
[----:B------:R-:W-:Y:S02]  /*f220*/  USHF.L.U32 UR18, UR5, 0x7, URZ ;  /* 0x0000000705127899 */ /* 0x000fe4000800063f */
[----:B------:R-:W-:Y:S02]  /*f230*/  USHF.L.U32 UR19, UR5, 0xc, URZ ;  /* 0x0000000c05137899 */ /* 0x000fe4000800063f */
[----:B------:R-:W-:Y:S02]  /*f240*/  ULOP3.LUT UR5, UR5, 0xfffffffe, URZ, 0xc0, !UPT ;  /* 0xfffffffe05057892 */ /* 0x000fe4000f8ec03f */
[----:B------:R-:W-:Y:S02]  /*f250*/  UISETP.GT.U32.AND UP0, UPT, UR4, 0xffff, UPT ;  /* 0x0000ffff0400788c */ /* 0x000fe4000bf04070 */
[----:B------:R-:W-:Y:S02]  /*f260*/  USHF.L.U32 UR21, UR7, UR5, URZ ;  /* 0x0000000507157299 */ /* 0x000fe4000800063f */
[----:B------:R-:W-:-:S02]  /*f270*/  ULOP3.LUT UR5, UR5, 0x1, URZ, 0xfc, !UPT ;  /* 0x0000000105057892 */ /* 0x000fc4000f8efc3f */
[----:B------:R-:W-:Y:S02]  /*f280*/  USEL UR4, UR4, 0xffff, !UP0 ;  /* 0x0000ffff04047887 */ /* 0x000fe4000c000000 */
[----:B------:R-:W-:Y:S02]  /*f290*/  USHF.L.U32 UR5, UR7, UR5, URZ ;  /* 0x0000000507057299 */ /* 0x000fe4000800063f */
[----:B------:R-:W-:Y:S02]  /*f2a0*/  ULOP3.LUT UR4, UR4, 0xffff, URZ, 0xc0, !UPT ;  /* 0x0000ffff04047892 */ /* 0x000fe4000f8ec03f */
[----:B------:R-:W-:Y:S02]  /*f2b0*/  ULOP3.LUT UR18, UR18, 0x80, URZ, 0xc0, !UPT ;  /* 0x0000008012127892 */ /* 0x000fe4000f8ec03f */
[----:B------:R-:W-:Y:S02]  /*f2c0*/  ULOP3.LUT UR19, UR19, 0x1000, URZ, 0xc0, !UPT ;  /* 0x0000100013137892 */ /* 0x000fe4000f8ec03f */
[----:B------:R-:W-:-:S02]  /*f2d0*/  ULOP3.LUT UR21, UR21, UR5, URZ, 0xfc, !UPT ;  /* 0x0000000515157292 */ /* 0x000fc4000f8efc3f */
[----:B------:R-:W-:Y:S01]  /*f2e0*/  USHF.L.U32 UR24, UR24, UR4, URZ ;  /* 0x0000000418187299 */ /* 0x000fe2000800063f */
[----:B------:R-:W-:-:S11]  /*f2f0*/  ULDC.64 UR30, c[0x0][0x198] ;  /* 0x00006600001e7ab9 */ /* 0x000fd60000000a00 */
.L_x_314:
[----:B------:R-:W-:-:S03]  /*f300*/  UMOV UR4, 0xffffffff ;  /* 0xffffffff00047882 */ /* 0x000fc60000000000 */
[----:B01----:R-:W-:Y:S05]  /*f310*/  BRA.DIV UR4, `(.L_x_303) ;  /* 0x00000012040c7947 */ /* 0x003fea000b800000 */
[----:B------:R-:W-:-:S13]  /*f320*/  ELECT P1, URZ, PT ;  /* 0x00000000003f782f */ /* 0x000fda0003820000 */
.L_x_326:
[----:B------:R-:W0:Y:S01]  /*f330*/  LDC R2, c[0x0][0x28c] ;  /* 0x0000a300ff027b82 */ /* 0x000e220000000800 */
[----:B------:R-:W-:Y:S01]  /*f340*/  BSSY B1, `(.L_x_304) ;  /* 0x0000040000017945 */ /* 0x000fe20003800000 */
[----:B0-----:R-:W-:-:S13]  /*f350*/  ISETP.LT.OR P1, PT, R2, 0x1, !P1 ;  /* 0x000000010200780c */ /* 0x001fda0004f21670 */
[----:B------:R-:W-:Y:S05]  /*f360*/  @P1 BRA `(.L_x_305) ;  /* 0x0000000000f41947 */ /* 0x000fea0003800000 */
[----:B------:R-:W2:Y:S04]  /*f370*/  LDL.LU R4, [R1+0x90] ;  /* 0x0000900001047983 */ /* 0x000ea80000300800 */
[----:B------:R-:W3:Y:S01]  /*f380*/  LDL.LU R3, [R1+0x8c] ;  /* 0x00008c0001037983 */ /* 0x000ee20000300800 */
[----:B------:R-:W-:Y:S02]  /*f390*/  IMAD.MOV.U32 R12, RZ, RZ, RZ ;  /* 0x000000ffff0c7224 */ /* 0x000fe400078e00ff */
[----:B------:R-:W-:Y:S02]  /*f3a0*/  IMAD.U32 R13, RZ, RZ, UR35 ;  /* 0x00000023ff0d7e24 */ /* 0x000fe4000f8e00ff */
[----:B------:R-:W-:Y:S01]  /*f3b0*/  IMAD.MOV.U32 R2, RZ, RZ, R0 ;  /* 0x000000ffff027224 */ /* 0x000fe200078e0000 */
[----:B--2---:R-:W-:-:S02]  /*f3c0*/  LEA R6, R4, UR18, 0x8 ;  /* 0x0000001204067c11 */ /* 0x004fc4000f8e40ff */
[----:B---3--:R-:W-:Y:S01]  /*f3d0*/  LEA R4, R3, UR29, 0x1 ;  /* 0x0000001d03047c11 */ /* 0x008fe2000f8e08ff */
[----:B------:R-:W-:-:S04]  /*f3e0*/  IMAD.MOV.U32 R3, RZ, RZ, R8 ;  /* 0x000000ffff037224 */ /* 0x000fc800078e0008 */
[----:B------:R-:W-:-:S07]  /*f3f0*/  IMAD.SHL.U32 R7, R4, 0x20, RZ ;  /* 0x0000002004077824 */ /* 0x000fce00078e00ff */
.L_x_309:
[----:B------:R-:W0:Y:S01]  /*f400*/  S2R R5, SR_CgaCtaId ;  /* 0x0000000000057919 */ /* 0x000e220000008800 */
[----:B------:R-:W-:-:S04]  /*f410*/  MOV R4, 0x400 ;  /* 0x0000040000047802 */ /* 0x000fc80000000f00 */
[----:B0-----:R-:W-:Y:S02]  /*f420*/  LEA R10, R5, R4, 0x18 ;  /* 0x00000004050a7211 */ /* 0x001fe400078ec0ff */
[----:B------:R-:W-:Y:S01]  /*f430*/  SHF.L.U32 R4, R2, 0x1f, RZ ;  /* 0x0000001f02047819 */ /* 0x000fe200000006ff */
[----:B------:R-:W0:Y:S02]  /*f440*/  @!P3 LDC R5, c[0x0][0x500] ;  /* 0x00014000ff05bb82 */ /* 0x000e240000000800 */
[----:B------:R-:W-:-:S04]  /*f450*/  IMAD R11, R3, 0x8, R10 ;  /* 0x00000008030b7824 */ /* 0x000fc800078e020a */
[----:B------:R-:W1:Y:S02]  /*f460*/  SYNCS.PHASECHK.TRANS64.TRYWAIT P1, [R11+URZ+0x18], R4 ;  /* 0x000018040b0075a7 */ /* 0x000e64000802017f */
[----:B-1----:R-:W-:Y:S05]  /*f470*/  @!P1 BRA `(.L_x_306) ;  /* 0x0000000c00d49947 */ /* 0x002fea0003800000 */
.L_x_327:
[----:B------:R-:W-:Y:S01]  /*f480*/  UPRMT UR4, UR34, 0x9910, URZ ;  /* 0x0000991022047896 */ /* 0x000fe2000800003f */
[----:B0-----:R0:W-:Y:S03]  /*f490*/  @!P3 SYNCS.ARRIVE.TRANS64 RZ, [R11+URZ], R5 ;  /* 0x000000050bffb9a7 */ /* 0x0011e6000800003f */
[----:B------:R-:W-:-:S06]  /*f4a0*/  UISETP.NE.AND UP0, UPT, UR4, 0x2, UPT ;  /* 0x000000020400788c */ /* 0x000fcc000bf05270 */
[----:B------:R-:W-:-:S13]  /*f4b0*/  PLOP3.LUT P1, PT, PT, PT, UP0, 0x80, 0x0 ;  /* 0x000000000000781c */ /* 0x000fda0003f2f008 */
[----:B0-----:R-:W-:Y:S05]  /*f4c0*/  @P1 BRA `(.L_x_307) ;  /* 0x0000000000041947 */ /* 0x001fea0003800000 */
[----:B------:R-:W-:Y:S01]  /*f4d0*/  BPT.TRAP 0x1 ;  /* 0x000000040000795c */ /* 0x000fe20000300000 */
.L_x_307:
[----:B------:R-:W-:Y:S05]  /*f4e0*/  @P0 BRA `(.L_x_308) ;  /* 0x0000000000040947 */ /* 0x000fea0003800000 */
[----:B------:R-:W-:Y:S01]  /*f4f0*/  BPT.TRAP 0x1 ;  /* 0x000000040000795c */ /* 0x000fe20000300000 */
.L_x_308:
[----:B------:R-:W2:Y:S01]  /*f500*/  LDL R5, [R1+0x7c] ;  /* 0x00007c0001057983 */ /* 0x000ea20000100800 */
[----:B-1----:R-:W-:Y:S01]  /*f510*/  LEA R4, R3, UR29, 0x1 ;  /* 0x0000001d03047c11 */ /* 0x002fe2000f8e08ff */
[----:B------:R-:W-:Y:S01]  /*f520*/  VIADD R13, R13, 0xffffffff ;  /* 0xffffffff0d0d7836 */ /* 0x000fe20000000000 */
[----:B------:R-:W-:Y:S01]  /*f530*/  R2UR UR8, R3 ;  /* 0x00000000030872ca */ /* 0x000fe200000e0000 */
[----:B------:R-:W-:Y:S01]  /*f540*/  UIADD3 UR4, UP0, UR30, 0xf0, URZ ;  /* 0x000000f01e047890 */ /* 0x000fe2000ff1e03f */
[----:B------:R-:W-:Y:S01]  /*f550*/  R2UR UR27, R10 ;  /* 0x000000000a1b72ca */ /* 0x000fe200000e0000 */
[----:B------:R-:W-:Y:S01]  /*f560*/  IMAD.U32 R4, R4, 0x400, R10 ;  /* 0x0000040004047824 */ /* 0x000fe200078e000a */
[----:B------:R-:W-:Y:S01]  /*f570*/  R2UR UR9, R11 ;  /* 0x000000000b0972ca */ /* 0x000fe200000e0000 */
[----:B------:R-:W-:Y:S01]  /*f580*/  UIADD3 UR32, UP1, UR30, 0x1f0, URZ ;  /* 0x000001f01e207890 */ /* 0x000fe2000ff3e03f */
[----:B------:R-:W-:Y:S01]  /*f590*/  R2UR UR11, R7 ;  /* 0x00000000070b72ca */ /* 0x000fe200000e0000 */
[----:B------:R-:W-:Y:S01]  /*f5a0*/  UPRMT UR25, URZ, 0x5410, UR24 ;  /* 0x000054103f197896 */ /* 0x000fe20008000018 */
[----:B------:R-:W-:Y:S01]  /*f5b0*/  R2UR UR5, R4 ;  /* 0x00000000040572ca */ /* 0x000fe200000e0000 */
[----:B------:R-:W-:Y:S01]  /*f5c0*/  VIADD R3, R3, 0x1 ;  /* 0x0000000103037836 */ /* 0x000fe20000000000 */
[----:B------:R-:W-:Y:S01]  /*f5d0*/  R2UR UR10, R12 ;  /* 0x000000000c0a72ca */ /* 0x000fe200000e0000 */
[----:B------:R-:W-:Y:S01]  /*f5e0*/  UPRMT UR36, URZ, 0x5410, UR21 ;  /* 0x000054103f247896 */ /* 0x000fe20008000015 */
[----:B------:R-:W-:Y:S01]  /*f5f0*/  R2UR UR28, R6 ;  /* 0x00000000061c72ca */ /* 0x000fe200000e0000 */
[----:B------:R-:W-:Y:S01]  /*f600*/  ULEA UR8, UR8, UR19, 0xd ;  /* 0x0000001308087291 */ /* 0x000fe2000f8e683f */
[----:B------:R-:W-:Y:S01]  /*f610*/  ISETP.GT.AND P4, PT, R13, 0x1, PT ;  /* 0x000000010d00780c */ /* 0x000fe20003f84270 */
[----:B------:R-:W-:Y:S01]  /*f620*/  UIADD3.X UR33, URZ, UR31, URZ, UP1, !UPT ;  /* 0x0000001f3f217290 */ /* 0x000fe20008ffe43f */
[C---:B------:R-:W-:Y:S01]  /*f630*/  ISETP.NE.AND P1, PT, R3.reuse, 0x3, PT ;  /* 0x000000030300780c */ /* 0x040fe20003f25270 */
[----:B------:R-:W-:Y:S01]  /*f640*/  UIADD3 UR27, UR27, 0x1900, UR8 ;  /* 0x000019001b1b7890 */ /* 0x000fe2000fffe008 */
[----:B------:R-:W-:Y:S01]  /*f650*/  VIADD R12, R12, 0x20 ;  /* 0x000000200c0c7836 */ /* 0x000fe20000000000 */
[----:B------:R-:W-:Y:S01]  /*f660*/  UMOV UR6, 0x0 ;  /* 0x0000000000067882 */ /* 0x000fe20000000000 */
[----:B------:R-:W-:Y:S01]  /*f670*/  UMOV UR7, 0x10000000 ;  /* 0x1000000000077882 */ /* 0x000fe20000000000 */
[----:B------:R-:W-:Y:S01]  /*f680*/  UIADD3 UR26, UR5, 0x100, URZ ;  /* 0x00000100051a7890 */ /* 0x000fe2000fffe03f */
[----:B------:R-:W-:Y:S01]  /*f690*/  SEL R3, R3, RZ, P1 ;  /* 0x000000ff03037207 */ /* 0x000fe20000800000 */
[----:B------:R-:W-:-:S05]  /*f6a0*/  UIADD3.X UR5, URZ, UR31, URZ, UP0, !UPT ;  /* 0x0000001f3f057290 */ /* 0x000fca00087fe43f */
[----:B------:R-:W-:Y:S01]  /*f6b0*/  UMOV UR8, UR26 ;  /* 0x0000001a00087c82 */ /* 0x000fe20008000000 */
[----:B--2---:R-:W-:Y:S02]  /*f6c0*/  R2UR UR12, R5 ;  /* 0x00000000050c72ca */ /* 0x004fe400000e0000 */
[----:B------:R-:W-:-:S04]  /*f6d0*/  SEL R5, RZ, 0x1, P1 ;  /* 0x00000001ff057807 */ /* 0x000fc80000800000 */
[----:B------:R-:W-:-:S07]  /*f6e0*/  LOP3.LUT R2, R2, R5, RZ, 0x3c, !PT ;  /* 0x0000000502027212 */ /* 0x000fce00078e3cff */
[----:B------:R0:W-:Y:S02]  /*f6f0*/  UTMALDG.3D.MULTICAST [UR8], [UR4], UR25, desc[UR6] ;  /* 0x00000608040073b4 */ /* 0x0001e40008011819 */
[----:B0-----:R-:W-:Y:S01]  /*f700*/  UMOV UR8, UR27 ;  /* 0x0000001b00087c82 */ /* 0x001fe20008000000 */
[----:B------:R-:W-:Y:S02]  /*f710*/  UMOV UR11, UR28 ;  /* 0x0000001c000b7c82 */ /* 0x000fe40008000000 */
[----:B------:R0:W-:Y:S02]  /*f720*/  UTMALDG.3D.MULTICAST [UR8], [UR32], UR36, desc[UR6] ;  /* 0x00000608200073b4 */ /* 0x0001e40008011824 */
[----:B0-----:R-:W-:Y:S05]  /*f730*/  @P4 BRA `(.L_x_309) ;  /* 0xfffffffc00304947 */ /* 0x001fea000383ffff */
.L_x_305:
[----:B------:R-:W-:Y:S05]  /*f740*/  BSYNC B1 ;  /* 0x0000000000017941 */ /* 0x000fea0003800000 */
.L_x_304:
[----:B------:R-:W2:Y:S01]  /*f750*/  LDL.LU R15, [R1+0x84] ;  /* 0x00008400010f7983 */ /* 0x000ea20000300800 */
[----:B------:R-:W-:Y:S01]  /*f760*/  LOP3.LUT P5, RZ, R9, 0xff, RZ, 0xc0, !PT ;  /* 0x000000ff09ff7812 */ /* 0x000fe200078ac0ff */
[----:B------:R-:W-:Y:S01]  /*f770*/  VIADD R8, R8, UR14 ;  /* 0x0000000e08087c36 */ /* 0x000fe20008000000 */
[----:B------:R-:W-:Y:S01]  /*f780*/  UISETP.GE.U32.AND UP0, UPT, UR14, 0x3, UPT ;  /* 0x000000030e00788c */ /* 0x000fe2000bf06070 */
[----:B------:R-:W3:Y:S01]  /*f790*/  LDL.LU R14, [R1+0x88] ;  /* 0x00008800010e7983 */ /* 0x000ee20000300800 */
[----:B------:R-:W-:Y:S01]  /*f7a0*/  IMAD.U32 R5, RZ, RZ, UR14 ;  /* 0x0000000eff057e24 */ /* 0x000fe2000f8e00ff */
[----:B------:R-:W-:Y:S01]  /*f7b0*/  ULDC.64 UR4, c[0x0][0x650] ;  /* 0x0001940000047ab9 */ /* 0x000fe20000000a00 */
[----:B------:R-:W-:Y:S01]  /*f7c0*/  ISETP.GT.U32.AND P1, PT, R8, 0x2, PT ;  /* 0x000000020800780c */ /* 0x000fe20003f24070 */
[----:B------:R-:W-:Y:S01]  /*f7d0*/  BSSY B1, `(.L_x_310) ;  /* 0x0000072000017945 */ /* 0x000fe20003800000 */
[----:B------:R-:W-:Y:S02]  /*f7e0*/  PLOP3.LUT P4, PT, PT, PT, UP0, 0x80, 0x0 ;  /* 0x000000000000781c */ /* 0x000fe40003f8f008 */
[----:B------:R-:W-:-:S02]  /*f7f0*/  ISETP.LT.U32.AND P1, PT, R5, 0x3, P1 ;  /* 0x000000030500780c */ /* 0x000fc40000f21070 */
[----:B------:R-:W-:Y:S01]  /*f800*/  PRMT R9, RZ, 0x7610, R9 ;  /* 0x00007610ff097816 */ /* 0x000fe20000000009 */
[----:B------:R-:W0:Y:S01]  /*f810*/  @P5 S2R R3, SR_CgaCtaId ;  /* 0x0000000000035919 */ /* 0x000e220000008800 */
[----:B------:R-:W-:-:S04]  /*f820*/  @P5 MOV R2, 0x400 ;  /* 0x0000040000025802 */ /* 0x000fc80000000f00 */
[----:B0-----:R-:W-:Y:S01]  /*f830*/  @P5 LEA R4, R3, R2, 0x18 ;  /* 0x0000000203045211 */ /* 0x001fe200078ec0ff */
[----:B------:R-:W-:-:S03]  /*f840*/  IMAD.WIDE.U32 R2, R8, -0x55555555, RZ ;  /* 0xaaaaaaab08027825 */ /* 0x000fc600078e00ff */
[----:B------:R0:W-:Y:S02]  /*f850*/  @P5 SYNCS.ARRIVE.TRANS64.A1T0 RZ, [R4+URZ+0x68], RZ ;  /* 0x000068ff04ff59a7 */ /* 0x0001e4000810003f */
[----:B------:R-:W-:Y:S02]  /*f860*/  SHF.R.U32.HI R5, RZ, 0x1, R3 ;  /* 0x00000001ff057819 */ /* 0x000fe40000011603 */
[----:B------:R-:W-:Y:S02]  /*f870*/  SEL R3, RZ, 0x1, !P1 ;  /* 0x00000001ff037807 */ /* 0x000fe40004800000 */
[----:B------:R-:W-:Y:S01]  /*f880*/  PRMT R2, RZ, 0x7610, R2 ;  /* 0x00007610ff027816 */ /* 0x000fe20000000002 */
[----:B------:R-:W-:Y:S01]  /*f890*/  IMAD R8, R5, -0x3, R8 ;  /* 0xfffffffd05087824 */ /* 0x000fe200078e0208 */
[----:B------:R-:W-:Y:S01]  /*f8a0*/  LOP3.LUT R0, R0, R3, RZ, 0x3c, !PT ;  /* 0x0000000300007212 */ /* 0x000fe200078e3cff */
[----:B0-----:R-:W-:Y:S02]  /*f8b0*/  IMAD.MOV.U32 R4, RZ, RZ, -0x1 ;  /* 0xffffffffff047424 */ /* 0x001fe400078e00ff */
[----:B------:R-:W-:Y:S01]  /*f8c0*/  IMAD.MOV.U32 R3, RZ, RZ, -0x1 ;  /* 0xffffffffff037424 */ /* 0x000fe200078e00ff */
[----:B------:R-:W-:Y:S01]  /*f8d0*/  @P4 LOP3.LUT R0, R0, 0x1, R5, 0x78, !PT ;  /* 0x0000000100004812 */ /* 0x000fe200078e7805 */
[----:B------:R-:W-:Y:S01]  /*f8e0*/  IMAD.MOV.U32 R5, RZ, RZ, -0x1 ;  /* 0xffffffffff057424 */ /* 0x000fe200078e00ff */
[----:B---3--:R-:W-:-:S04]  /*f8f0*/  IADD3 R14, P5, R14, UR22, RZ ;  /* 0x000000160e0e7c10 */ /* 0x008fc8000ffbe0ff */
[----:B--2---:R-:W-:Y:S01]  /*f900*/  IADD3.X R15, R15, UR15, RZ, P5, !PT ;  /* 0x0000000f0f0f7c10 */ /* 0x004fe2000affe4ff */
[----:B------:R0:W-:Y:S01]  /*f910*/  STL [R1+0x88], R14 ;  /* 0x0000880e01007387 */ /* 0x0001e20000100800 */
[----:B------:R-:W-:-:S03]  /*f920*/  ISETP.GE.U32.AND P1, PT, R14, UR4, PT ;  /* 0x000000040e007c0c */ /* 0x000fc6000bf26070 */
[----:B------:R0:W-:Y:S01]  /*f930*/  STL [R1+0x84], R15 ;  /* 0x0000840f01007387 */ /* 0x0001e20000100800 */
[----:B------:R-:W-:-:S03]  /*f940*/  ISETP.GE.U32.AND.EX P1, PT, R15, UR5, PT, P1 ;  /* 0x000000050f007c0c */ /* 0x000fc6000bf26110 */
[----:B------:R0:W-:Y:S04]  /*f950*/  STL [R1+0x8c], R5 ;  /* 0x00008c0501007387 */ /* 0x0001e80000100800 */
[----:B------:R0:W-:Y:S04]  /*f960*/  STL [R1+0x90], R4 ;  /* 0x0000900401007387 */ /* 0x0001e80000100800 */
[----:B------:R0:W-:Y:S02]  /*f970*/  STL [R1+0x7c], R3 ;  /* 0x00007c0301007387 */ /* 0x0001e40000100800 */
[----:B------:R-:W-:Y:S05]  /*f980*/  @P1 BRA `(.L_x_311) ;  /* 0x0000000400581947 */ /* 0x000fea0003800000 */
[----:B------:R-:W-:Y:S01]  /*f990*/  ULDC.64 UR4, c[0x0][0x628] ;  /* 0x00018a0000047ab9 */ /* 0x000fe20000000a00 */
[----:B------:R-:W1:Y:S01]  /*f9a0*/  S2R R12, SR_CTAID.X ;  /* 0x00000000000c7919 */ /* 0x000e620000002500 */
[----:B------:R-:W-:Y:S01]  /*f9b0*/  ISETP.NE.U32.AND P1, PT, RZ, UR4, PT ;  /* 0x00000004ff007c0c */ /* 0x000fe2000bf25070 */
[----:B------:R-:W-:Y:S01]  /*f9c0*/  ULDC UR7, c[0x0][0x630] ;  /* 0x00018c0000077ab9 */ /* 0x000fe20000000800 */
[----:B------:R-:W-:Y:S01]  /*f9d0*/  IMAD.MOV.U32 R2, RZ, RZ, R14 ;  /* 0x000000ffff027224 */ /* 0x000fe200078e000e */
[----:B------:R-:W2:Y:S01]  /*f9e0*/  S2R R10, SR_CTAID.Y ;  /* 0x00000000000a7919 */ /* 0x000ea20000002600 */
[----:B------:R-:W-:Y:S01]  /*f9f0*/  ISETP.NE.AND.EX P1, PT, RZ, UR5, PT, P1 ;  /* 0x00000005ff007c0c */ /* 0x000fe2000bf25310 */
[----:B0-----:R-:W-:-:S12]  /*fa00*/  IMAD.MOV.U32 R3, RZ, RZ, R15 ;  /* 0x000000ffff037224 */ /* 0x001fd800078e000f */
[----:B------:R-:W-:Y:S05]  /*fa10*/  @!P1 BRA `(.L_x_312) ;  /* 0x0000000000289947 */ /* 0x000fea0003800000 */
[----:B------:R-:W-:Y:S02]  /*fa20*/  ULDC UR6, c[0x0][0x634] ;  /* 0x00018d0000067ab9 */ /* 0x000fe40000000800 */
[----:B------:R-:W-:-:S05]  /*fa30*/  IADD3 R7, P1, R14, UR6, RZ ;  /* 0x000000060e077c10 */ /* 0x000fca000ff3e0ff */
[----:B------:R-:W-:-:S04]  /*fa40*/  IMAD.X R11, RZ, RZ, R15, P1 ;  /* 0x000000ffff0b7224 */ /* 0x000fc800008e060f */
[----:B------:R-:W-:-:S04]  /*fa50*/  IMAD.WIDE.U32 R4, R11, UR4, RZ ;  /* 0x000000040b047c25 */ /* 0x000fc8000f8e00ff */
[----:B------:R-:W-:-:S04]  /*fa60*/  IMAD.WIDE.U32 R4, P1, R7, UR5, R4 ;  /* 0x0000000507047c25 */ /* 0x000fc8000f820004 */
[----:B------:R-:W-:-:S04]  /*fa70*/  IMAD.WIDE.U32 R6, R7, UR4, RZ ;  /* 0x0000000407067c25 */ /* 0x000fc8000f8e00ff */
[----:B------:R-:W-:Y:S01]  /*fa80*/  IMAD.X R3, RZ, RZ, RZ, P1 ;  /* 0x000000ffff037224 */ /* 0x000fe200008e06ff */
[----:B------:R-:W-:Y:S01]  /*fa90*/  IADD3 RZ, P1, R7, R4, RZ ;  /* 0x0000000407ff7210 */ /* 0x000fe20007f3e0ff */
[----:B------:R-:W-:-:S04]  /*faa0*/  IMAD.MOV.U32 R2, RZ, RZ, R5 ;  /* 0x000000ffff027224 */ /* 0x000fc800078e0005 */
[----:B------:R-:W-:-:S08]  /*fab0*/  IMAD.WIDE.U32.X R2, R11, UR5, R2, P1 ;  /* 0x000000050b027c25 */ /* 0x000fd000088e0402 */
.L_x_312:
[--C-:B------:R-:W-:Y:S01]  /*fac0*/  SHF.R.U64 R11, R2, UR7, R3.reuse ;  /* 0x00000007020b7c19 */ /* 0x100fe20008001203 */
[----:B------:R-:W-:Y:S01]  /*fad0*/  ULDC.64 UR4, c[0x0][0x620] ;  /* 0x0001880000047ab9 */ /* 0x000fe20000000a00 */
[----:B------:R-:W-:Y:S01]  /*fae0*/  SHF.R.U32.HI R2, RZ, UR7, R3 ;  /* 0x00000007ff027c19 */ /* 0x000fe20008011603 */
[----:B------:R-:W-:Y:S01]  /*faf0*/  IMAD.MOV.U32 R3, RZ, RZ, R15 ;  /* 0x000000ffff037224 */ /* 0x000fe200078e000f */
[----:B------:R-:W-:Y:S01]  /*fb00*/  IADD3 R5, P1, RZ, -R11, RZ ;  /* 0x8000000bff057210 */ /* 0x000fe20007f3e0ff */
[----:B------:R-:W0:Y:S01]  /*fb10*/  LDC R7, c[0x0][0x144] ;  /* 0x00005100ff077b82 */ /* 0x000e220000000800 */
[----:B-1----:R-:W-:Y:S01]  /*fb20*/  I2FP.F32.U32 R6, R12 ;  /* 0x0000000c00067245 */ /* 0x002fe20000201000 */
[----:B------:R-:W-:Y:S01]  /*fb30*/  ULDC.64 UR8, c[0x0][0x640] ;  /* 0x0001900000087ab9 */ /* 0x000fe20000000a00 */
[----:B------:R-:W-:Y:S01]  /*fb40*/  ULDC UR6, c[0x0][0x608] ;  /* 0x0001820000067ab9 */ /* 0x000fe20000000800 */
[----:B------:R-:W-:Y:S01]  /*fb50*/  IMAD.X R2, RZ, RZ, ~R2, P1 ;  /* 0x000000ffff027224 */ /* 0x000fe200008e0e02 */
[----:B------:R-:W-:-:S03]  /*fb60*/  ISETP.NE.U32.AND P1, PT, RZ, UR8, PT ;  /* 0x00000008ff007c0c */ /* 0x000fc6000bf25070 */
[----:B------:R-:W-:Y:S01]  /*fb70*/  IMAD R4, R2, UR4, RZ ;  /* 0x0000000402047c24 */ /* 0x000fe2000f8e02ff */
[----:B------:R-:W1:Y:S01]  /*fb80*/  LDC R15, c[0x0][0x148] ;  /* 0x00005200ff0f7b82 */ /* 0x000e620000000800 */
[----:B------:R-:W-:Y:S01]  /*fb90*/  IMAD.MOV.U32 R2, RZ, RZ, R14 ;  /* 0x000000ffff027224 */ /* 0x000fe200078e000e */
[----:B------:R-:W-:-:S03]  /*fba0*/  ISETP.NE.AND.EX P1, PT, RZ, UR9, PT, P1 ;  /* 0x00000009ff007c0c */ /* 0x000fc6000bf25310 */
[----:B------:R-:W-:Y:S01]  /*fbb0*/  IMAD.WIDE.U32 R2, R5, UR4, R2 ;  /* 0x0000000405027c25 */ /* 0x000fe2000f8e0002 */
[----:B------:R-:W-:-:S03]  /*fbc0*/  ULDC UR4, c[0x0][0x150] ;  /* 0x0000540000047ab9 */ /* 0x000fc60000000800 */
[----:B------:R-:W-:Y:S01]  /*fbd0*/  FMUL R6, R6, UR4 ;  /* 0x0000000406067c20 */ /* 0x000fe20008400000 */
[----:B------:R-:W-:Y:S01]  /*fbe0*/  IMAD R5, R5, UR5, R4 ;  /* 0x0000000505057c24 */ /* 0x000fe2000f8e0204 */
[----:B------:R-:W-:Y:S01]  /*fbf0*/  ULDC UR4, c[0x0][0x618] ;  /* 0x0001860000047ab9 */ /* 0x000fe20000000800 */
[----:B------:R-:W-:Y:S02]  /*fc00*/  ULDC UR5, c[0x0][0x154] ;  /* 0x0000550000057ab9 */ /* 0x000fe40000000800 */
[----:B------:R-:W-:Y:S01]  /*fc10*/  IMAD.IADD R3, R3, 0x1, R5 ;  /* 0x0000000103037824 */ /* 0x000fe200078e0205 */
[----:B------:R-:W3:Y:S04]  /*fc20*/  F2I.U32.TRUNC.NTZ R6, R6 ;  /* 0x0000000600067305 */ /* 0x000ee8000020f000 */
[----:B------:R-:W-:-:S02]  /*fc30*/  SHF.R.U64 R13, R2, UR4, R3 ;  /* 0x00000004020d7c19 */ /* 0x000fc40008001203 */
[----:B--2---:R-:W-:-:S05]  /*fc40*/  I2FP.F32.U32 R2, R10 ;  /* 0x0000000a00027245 */ /* 0x004fca0000201000 */
[----:B------:R-:W-:Y:S01]  /*fc50*/  FMUL R4, R2, UR5 ;  /* 0x0000000502047c20 */ /* 0x000fe20008400000 */
[----:B------:R-:W-:Y:S01]  /*fc60*/  SHF.R.U32.HI R2, RZ, UR4, R3 ;  /* 0x00000004ff027c19 */ /* 0x000fe20008011603 */
[----:B------:R-:W-:Y:S02]  /*fc70*/  ULDC UR4, c[0x0][0x658] ;  /* 0x0001960000047ab9 */ /* 0x000fe40000000800 */
[----:B------:R2:W4:Y:S01]  /*fc80*/  F2I.U32.TRUNC.NTZ R18, R4 ;  /* 0x0000000400127305 */ /* 0x000522000020f000 */
[----:B------:R-:W-:Y:S01]  /*fc90*/  SHF.R.U64 R16, R13, UR6, R2 ;  /* 0x000000060d107c19 */ /* 0x000fe20008001202 */
[----:B---3--:R-:W-:Y:S01]  /*fca0*/  IMAD.MOV R6, RZ, RZ, -R6 ;  /* 0x000000ffff067224 */ /* 0x008fe200078e0a06 */
[----:B------:R-:W-:-:S03]  /*fcb0*/  SHF.R.U32.HI R3, RZ, UR6, R2 ;  /* 0x00000006ff037c19 */ /* 0x000fc60008011602 */
[----:B0-----:R-:W-:Y:S01]  /*fcc0*/  IMAD R12, R7, R6, R12 ;  /* 0x00000006070c7224 */ /* 0x001fe200078e020c */
[--C-:B------:R-:W-:Y:S02]  /*fcd0*/  SHF.R.U64 R14, R16, UR4, R3.reuse ;  /* 0x00000004100e7c19 */ /* 0x100fe40008001203 */
[----:B------:R-:W-:-:S03]  /*fce0*/  SHF.R.U32.HI R3, RZ, UR4, R3 ;  /* 0x00000004ff037c19 */ /* 0x000fc60008011603 */
[----:B------:R-:W-:Y:S01]  /*fcf0*/  IMAD.MOV.U32 R2, RZ, RZ, R14 ;  /* 0x000000ffff027224 */ /* 0x000fe200078e000e */
[----:B--2-4-:R-:W-:Y:S06]  /*fd00*/  @!P1 BRA `(.L_x_313) ;  /* 0x0000000000289947 */ /* 0x014fec0003800000 */
        /* <DEDUP_REMOVED lines=10> */
.L_x_313:
[----:B------:R-:W-:Y:S01]  /*fdb0*/  ULDC UR4, c[0x0][0x648] ;  /* 0x0001920000047ab9 */ /* 0x000fe20000000800 */
[----:B------:R-:W-:Y:S01]  /*fdc0*/  IMAD.MOV R18, RZ, RZ, -R18 ;  /* 0x000000ffff127224 */ /* 0x000fe200078e0a12 */
[----:B------:R-:W-:Y:S01]  /*fdd0*/  SHF.R.U64 R3, R2, UR4, R3 ;  /* 0x0000000402037c19 */ /* 0x000fe20008001203 */
[----:B------:R-:W-:Y:S01]  /*fde0*/  ULDC UR4, c[0x0][0x638] ;  /* 0x00018e0000047ab9 */ /* 0x000fe20000000800 */
[----:B------:R-:W-:Y:S01]  /*fdf0*/  LOP3.LUT R2, R16, UR20, RZ, 0xc0, !PT ;  /* 0x0000001410027c12 */ /* 0x000fe2000f8ec0ff */
[----:B-1----:R-:W-:Y:S01]  /*fe00*/  @P2 IMAD R12, R15, R18, R10 ;  /* 0x000000120f0c2224 */ /* 0x002fe200078e020a */
[----:B------:R-:W-:Y:S01]  /*fe10*/  LOP3.LUT R13, R13, UR16, RZ, 0xc0, !PT ;  /* 0x000000100d0d7c12 */ /* 0x000fe2000f8ec0ff */
[----:B------:R-:W-:Y:S01]  /*fe20*/  IMAD.MOV R5, RZ, RZ, -R3 ;  /* 0x000000ffff057224 */ /* 0x000fe200078e0a03 */
[----:B------:R-:W-:Y:S01]  /*fe30*/  ULDC UR5, c[0x0][0x610] ;  /* 0x0001840000057ab9 */ /* 0x000fe20000000800 */
[----:B------:R-:W-:Y:S02]  /*fe40*/  IMAD R3, R3, UR17, R2 ;  /* 0x0000001103037c24 */ /* 0x000fe4000f8e0202 */
[----:B------:R-:W-:Y:S01]  /*fe50*/  IMAD R14, R5, UR4, R14 ;  /* 0x00000004050e7c24 */ /* 0x000fe2000f8e020e */
[----:B------:R-:W-:Y:S01]  /*fe60*/  ULDC UR4, c[0x0][0x600] ;  /* 0x0001800000047ab9 */ /* 0x000fe20000000800 */
[----:B------:R-:W-:-:S02]  /*fe70*/  IMAD R3, R3, UR5, R12 ;  /* 0x0000000503037c24 */ /* 0x000fc4000f8e020c */
[----:B------:R-:W-:Y:S02]  /*fe80*/  IMAD R14, R14, UR4, R13 ;  /* 0x000000040e0e7c24 */ /* 0x000fe4000f8e020d */
[----:B------:R-:W-:-:S03]  /*fe90*/  IMAD.MOV.U32 R2, RZ, RZ, 0x1 ;  /* 0x00000001ff027424 */ /* 0x000fc600078e00ff */
[----:B------:R-:W-:Y:S02]  /*fea0*/  SEL R4, R14, R3, !P2 ;  /* 0x000000030e047207 */ /* 0x000fe40005000000 */
[----:B------:R-:W-:-:S03]  /*feb0*/  SEL R3, R3, R14, !P2 ;  /* 0x0000000e03037207 */ /* 0x000fc60005000000 */
[----:B------:R1:W-:Y:S04]  /*fec0*/  STL [R1+0x90], R4 ;  /* 0x0000900401007387 */ /* 0x0003e80000100800 */
[----:B------:R1:W-:Y:S04]  /*fed0*/  STL [R1+0x7c], R11 ;  /* 0x00007c0b01007387 */ /* 0x0003e80000100800 */
[----:B------:R1:W-:Y:S02]  /*fee0*/  STL [R1+0x8c], R3 ;  /* 0x00008c0301007387 */ /* 0x0003e40000100800 */
.L_x_311:
[----:B------:R-:W-:Y:S05]  /*fef0*/  BSYNC B1 ;  /* 0x0000000000017941 */ /* 0x000fea0003800000 */
.L_x_310:
[----:B------:R-:W-:-:S13]  /*ff00*/  LOP3.LUT P1, RZ, R2, 0xff, RZ, 0xc0, !PT ;  /* 0x000000ff02ff7812 */ /* 0x000fda000782c0ff */
[----:B------:R-:W-:Y:S05]  /*ff10*/  @P1 BRA `(.L_x_314) ;  /* 0xfffffff000f81947 */ /* 0x000fea000383ffff */
[----:B------:R-:W-:Y:S05]  /*ff20*/  BSYNC B0 ;  /* 0x0000000000007941 */ /* 0x000fea0003800000 */
.L_x_302:
[----:B------:R-:W-:-:S03]  /*ff30*/  UMOV UR4, 0xffffffff ;  /* 0xffffffff00047882 */ /* 0x000fc60000000000 */
[----:B------:R-:W-:Y:S05]  /*ff40*/  BRA.DIV UR4, `(.L_x_315) ;  /* 0x0000000604347947 */ /* 0x000fea000b800000 */
[----:B------:R-:W-:-:S13]  /*ff50*/  ELECT P0, URZ, PT ;  /* 0x00000000003f782f */ /* 0x000fda0003800000 */
.L_x_330:
[----:B------:R-:W-:Y:S04]  /*ff60*/  BSSY B0, `(.L_x_316) ;  /* 0x0000023000007945 */ /* 0x000fe80003800000 */
[----:B------:R-:W-:Y:S05]  /*ff70*/  @!P0 BRA `(.L_x_317) ;  /* 0x0000000000848947 */ /* 0x000fea0003800000 */
[----:B------:R-:W-:-:S04]  /*ff80*/  ULOP3.LUT UR4, UR13, 0x2, URZ, 0xfc, !UPT ;  /* 0x000000020d047892 */ /* 0x000fc8000f8efc3f */
[----:B------:R-:W-:-:S06]  /*ff90*/  UISETP.NE.AND UP0, UPT, UR4, 0x3, UPT ;  /* 0x000000030400788c */ /* 0x000fcc000bf05270 */
[----:B------:R-:W-:-:S13]  /*ffa0*/  PLOP3.LUT P0, PT, PT, PT, UP0, 0x80, 0x0 ;  /* 0x000000000000781c */ /* 0x000fda0003f0f008 */
[----:B------:R-:W-:Y:S05]  /*ffb0*/  @!P0 BRA `(.L_x_318) ;  /* 0x0000000000048947 */ /* 0x000fea0003800000 */
[----:B------:R-:W-:Y:S01]  /*ffc0*/  BPT.TRAP 0x1 ;  /* 0x000000040000795c */ /* 0x000fe20000300000 */
.L_x_318:
[----:B01----:R-:W0:Y:S01]  /*ffd0*/  S2R R3, SR_CgaCtaId ;  /* 0x0000000000037919 */ /* 0x003e220000008800 */
[----:B------:R-:W-:-:S04]  /*ffe0*/  MOV R2, 0x400 ;  /* 0x0000040000027802 */ /* 0x000fc80000000f00 */
[----:B0-----:R-:W-:Y:S02]  /*fff0*/  LEA R3, R3, R2, 0x18 ;  /* 0x0000000203037211 */ /* 0x001fe400078ec0ff */
[----:B------:R-:W-:-:S03]  /*10000*/  SHF.L.U32 R2, R0, 0x1f, RZ ;  /* 0x0000001f00027819 */ /* 0x000fc600000006ff */
[----:B------:R-:W-:-:S04]  /*10010*/  VIADD R3, R3, 0x18 ;  /* 0x0000001803037836 */ /* 0x000fc80000000000 */
[C---:B------:R-:W-:Y:S02]  /*10020*/  IMAD R7, R8.reuse, 0x8, R3 ;  /* 0x0000000808077824 */ /* 0x040fe400078e0203 */
[----:B------:R-:W-:Y:S02]  /*10030*/  VIADD R8, R8, 0x1 ;  /* 0x0000000108087836 */ /* 0x000fe40000000000 */
[----:B------:R-:W0:Y:S03]  /*10040*/  SYNCS.PHASECHK.TRANS64.TRYWAIT P0, [R7+URZ], R2 ;  /* 0x00000002070075a7 */ /* 0x000e26000800017f */
[----:B------:R-:W-:-:S04]  /*10050*/  ISETP.NE.AND P1, PT, R8, 0x3, PT ;  /* 0x000000030800780c */ /* 0x000fc80003f25270 */
[----:B------:R-:W-:Y:S02]  /*10060*/  SEL R5, RZ, 0x1, P1 ;  /* 0x00000001ff057807 */ /* 0x000fe40000800000 */
[----:B------:R-:W-:Y:S02]  /*10070*/  SEL R8, R8, RZ, P1 ;  /* 0x000000ff08087207 */ /* 0x000fe40000800000 */
[----:B------:R-:W-:-:S03]  /*10080*/  LOP3.LUT R5, R0, R5, RZ, 0x3c, !PT ;  /* 0x0000000500057212 */ /* 0x000fc600078e3cff */
[----:B------:R-:W-:Y:S01]  /*10090*/  IMAD R9, R8, 0x8, R3 ;  /* 0x0000000808097824 */ /* 0x000fe200078e0203 */
[----:B------:R-:W-:Y:S01]  /*100a0*/  SHF.L.U32 R4, R5, 0x1f, RZ ;  /* 0x0000001f05047819 */ /* 0x000fe200000006ff */
[----:B0-----:R-:W-:Y:S06]  /*100b0*/  @!P0 BRA `(.L_x_319) ;  /* 0x0000000000fc8947 */ /* 0x001fec0003800000 */
.L_x_331:
[----:B------:R-:W1:Y:S01]  /*100c0*/  SYNCS.PHASECHK.TRANS64.TRYWAIT P0, [R9+URZ], R4 ;  /* 0x00000004090075a7 */ /* 0x000e62000800017f */
[----:B------:R-:W-:-:S05]  /*100d0*/  VIADD R0, R8, 0x1 ;  /* 0x0000000108007836 */ /* 0x000fca0000000000 */
[----:B------:R-:W-:-:S04]  /*100e0*/  ISETP.NE.AND P1, PT, R0, 0x3, PT ;  /* 0x000000030000780c */ /* 0x000fc80003f25270 */
[----:B0-----:R-:W-:Y:S02]  /*100f0*/  SEL R2, RZ, 0x1, P1 ;  /* 0x00000001ff027807 */ /* 0x001fe40000800000 */
[----:B------:R-:W-:Y:S02]  /*10100*/  SEL R0, R0, RZ, P1 ;  /* 0x000000ff00007207 */ /* 0x000fe40000800000 */
[----:B------:R-:W-:Y:S01]  /*10110*/  LOP3.LUT R2, R5, R2, RZ, 0x3c, !PT ;  /* 0x0000000205027212 */ /* 0x000fe200078e3cff */
[----:B-1----:R-:W-:Y:S06]  /*10120*/  @!P0 BRA `(.L_x_320) ;  /* 0x0000000000f48947 */ /* 0x002fec0003800000 */
.L_x_332:
[----:B------:R-:W-:Y:S01]  /*10130*/  IMAD R3, R0, 0x8, R3 ;  /* 0x0000000800037824 */ /* 0x000fe200078e0203 */
[----:B------:R-:W-:-:S07]  /*10140*/  SHF.L.U32 R0, R2, 0x1f, RZ ;  /* 0x0000001f02007819 */ /* 0x000fce00000006ff */
.L_x_321:
[----:B-1----:R1:W2:Y:S02]  /*10150*/  SYNCS.PHASECHK.TRANS64.TRYWAIT P0, [R3+URZ], R0 ;  /* 0x00000000030075a7 */ /* 0x0022a4000800017f */
[----:B--2---:R-:W-:Y:S05]  /*10160*/  @!P0 NANOSLEEP.SYNCS 0x989680 ;  /* 0x009896800000895d */ /* 0x004fea0003900000 */
[----:B------:R-:W2:Y:S02]  /*10170*/  @!P0 SYNCS.PHASECHK.TRANS64 P0, [R3+URZ], R0 ;  /* 0x00000000030085a7 */ /* 0x000ea4000800007f */
[----:B--2---:R-:W-:Y:S05]  /*10180*/  @!P0 BRA `(.L_x_321) ;  /* 0xfffffffc00f08947 */ /* 0x004fea000383ffff */
.L_x_317:
[----:B------:R-:W-:Y:S05]  /*10190*/  BSYNC B0 ;  /* 0x0000000000007941 */ /* 0x000fea0003800000 */
.L_x_316:
[----:B------:R-:W-:Y:S05]  /*101a0*/  EXIT ;  /* 0x000000000000794d */ /* 0x000fea0003800000 */
.L_x_19:
[----:B----4-:R-:W-:-:S04]  /*101b0*/  IMAD.U32 R3, RZ, RZ, UR17 ;  /* 0x00000011ff037e24 */ /* 0x010fc8000f8e00ff */
[----:B------:R4:W0:Y:S03]  /*101c0*/  SYNCS.PHASECHK.TRANS64.TRYWAIT P0, [R3+URZ+-0x8], R0 ;  /* 0xfffff800030075a7 */ /* 0x000826000800017f */
[----:B0-----:R-:W-:Y:S05]  /*101d0*/  @!P0 NANOSLEEP.SYNCS 0x989680 ;  /* 0x009896800000895d */ /* 0x001fea0003900000 */
[----:B------:R-:W0:Y:S02]  /*101e0*/  @!P0 SYNCS.PHASECHK.TRANS64 P0, [R3+URZ+-0x8], R0 ;  /* 0xfffff800030085a7 */ /* 0x000e24000800007f */
[----:B0-----:R-:W-:Y:S05]  /*101f0*/  @!P0 BRA `(.L_x_19) ;  /* 0xfffffffc00ec8947 */ /* 0x001fea000383ffff */
[----:B------:R-:W-:Y:S05]  /*10200*/  BRA `(.L_x_322) ;  /* 0xffffff1400807947 */ /* 0x000fea000383ffff */
.L_x_24:
[----:B-1----:R-:W-:-:S04]  /*10210*/  IMAD.U32 R3, RZ, RZ, UR6 ;  /* 0x00000006ff037e24 */ /* 0x002fc8000f8e00ff */
[----:B------:R1:W2:Y:S03]  /*10220*/  SYNCS.PHASECHK.TRANS64.TRYWAIT P0, [R3+URZ], R0 ;  /* 0x00000000030075a7 */ /* 0x0002a6000800017f */
[----:B--2---:R-:W-:Y:S05]  /*10230*/  @!P0 NANOSLEEP.SYNCS 0x989680 ;  /* 0x009896800000895d */ /* 0x004fea0003900000 */
[----:B------:R-:W2:Y:S02]  /*10240*/  @!P0 SYNCS.PHASECHK.TRANS64 P0, [R3+URZ], R0 ;  /* 0x00000000030085a7 */ /* 0x000ea4000800007f */
[----:B--2---:R-:W-:Y:S05]  /*10250*/  @!P0 BRA `(.L_x_24) ;  /* 0xfffffffc00ec8947 */ /* 0x004fea000383ffff */
[----:B------:R-:W-:Y:S05]  /*10260*/  BRA `(.L_x_23) ;  /* 0xffffff1c00ec7947 */ /* 0x000fea000383ffff */
.L_x_30:
[----:B-----5:R1:W-:Y:S02]  /*10270*/  STL [R1+0xa4], R0 ;  /* 0x0000a40001007387 */ /* 0x0203e40000100800 */
[----:B-1----:R-:W-:-:S04]  /*10280*/  IMAD.U32 R0, RZ, RZ, UR9 ;  /* 0x00000009ff007e24 */ /* 0x002fc8000f8e00ff */
[----:B------:R1:W3:Y:S03]  /*10290*/  SYNCS.PHASECHK.TRANS64.TRYWAIT P0, [R0+URZ], R229 ;  /* 0x000000e5000075a7 */ /* 0x0002e6000800017f */
[----:B---3--:R-:W-:Y:S05]  /*102a0*/  @!P0 NANOSLEEP.SYNCS 0x989680 ;  /* 0x009896800000895d */ /* 0x008fea0003900000 */
[----:B------:R1:W3:Y:S02]  /*102b0*/  @!P0 SYNCS.PHASECHK.TRANS64 P0, [R0+URZ], R229 ;  /* 0x000000e5000085a7 */ /* 0x0002e4000800007f */
[----:B-1----:R1:W5:Y:S02]  /*102c0*/  LDL.LU R0, [R1+0xa4] ;  /* 0x0000a40001007983 */ /* 0x0023640000300800 */
[----:B-1-3--:R-:W-:Y:S05]  /*102d0*/  @!P0 BRA `(.L_x_30) ;  /* 0xfffffffc00e48947 */ /* 0x00afea000383ffff */
[----:B------:R-:W-:Y:S05]  /*102e0*/  BRA `(.L_x_29) ;  /* 0xffffff3000407947 */ /* 0x000fea000383ffff */
.L_x_38:
[----:B0-----:R-:W-:-:S04]  /*102f0*/  IMAD.U32 R25, RZ, RZ, UR17 ;  /* 0x00000011ff197e24 */ /* 0x001fc8000f8e00ff */
[----:B------:R0:W3:Y:S03]  /*10300*/  SYNCS.PHASECHK.TRANS64.TRYWAIT P0, [R25+URZ+0x8], R24 ;  /* 0x00000818190075a7 */ /* 0x0000e6000800017f */
[----:B---3--:R-:W-:Y:S05]  /*10310*/  @!P0 NANOSLEEP.SYNCS 0x989680 ;  /* 0x009896800000895d */ /* 0x008fea0003900000 */
[----:B------:R-:W3:Y:S02]  /*10320*/  @!P0 SYNCS.PHASECHK.TRANS64 P0, [R25+URZ+0x8], R24 ;  /* 0x00000818190085a7 */ /* 0x000ee4000800007f */
[----:B---3--:R-:W-:Y:S05]  /*10330*/  @!P0 BRA `(.L_x_38) ;  /* 0xfffffffc00ec8947 */ /* 0x008fea000383ffff */
[----:B------:R-:W-:Y:S05]  /*10340*/  BRA `(.L_x_323) ;  /* 0xffffff5400447947 */ /* 0x000fea000383ffff */
.L_x_303:
[----:B------:R-:W-:Y:S01]  /*10350*/  BSSY B1, `(.L_x_324) ;  /* 0x0000006000017945 */ /* 0x000fe20003800000 */
[----:B------:R-:W-:-:S07]  /*10360*/  IMAD.MOV.U32 R2, RZ, RZ, -0x1 ;  /* 0xffffffffff027424 */ /* 0x000fce00078e00ff */
[----:B------:R-:W-:Y:S05]  /*10370*/  WARPSYNC.COLLECTIVE R2, `(.L_x_325) ;  /* 0x00000000020c7348 */ /* 0x000fea0003c00000 */
[----:B------:R-:W-:Y:S02]  /*10380*/  ELECT P1, UR62, PT ;  /* 0x00000000003e782f */ /* 0x000fe40003820000 */
[----:B------:R-:W-:Y:S01]  /*10390*/  MOV R2, UR62 ;  /* 0x0000003e00027c02 */ /* 0x000fe20008000f00 */
[----:B------:R-:W-:Y:S10]  /*103a0*/  ENDCOLLECTIVE ;  /* 0x000000000000791b */ /* 0x000ff40003800000 */
.L_x_325:
[----:B------:R-:W-:Y:S05]  /*103b0*/  BSYNC B1 ;  /* 0x0000000000017941 */ /* 0x000fea0003800000 */
.L_x_324:
[----:B------:R-:W-:Y:S05]  /*103c0*/  BRA `(.L_x_326) ;  /* 0xffffffec00d87947 */ /* 0x000fea000383ffff */
.L_x_306:
[----:B-1----:R1:W2:Y:S02]  /*103d0*/  SYNCS.PHASECHK.TRANS64.TRYWAIT P1, [R11+URZ+0x18], R4 ;  /* 0x000018040b0075a7 */ /* 0x0022a4000802017f */
[----:B--2---:R-:W-:Y:S05]  /*103e0*/  @!P1 NANOSLEEP.SYNCS 0x989680 ;  /* 0x009896800000995d */ /* 0x004fea0003900000 */
[----:B------:R-:W2:Y:S02]  /*103f0*/  @!P1 SYNCS.PHASECHK.TRANS64 P1, [R11+URZ+0x18], R4 ;  /* 0x000018040b0095a7 */ /* 0x000ea4000802007f */
[----:B--2---:R-:W-:Y:S05]  /*10400*/  @!P1 BRA `(.L_x_306) ;  /* 0xfffffffc00f09947 */ /* 0x004fea000383ffff */
[----:B------:R-:W-:Y:S05]  /*10410*/  BRA `(.L_x_327) ;  /* 0xfffffff000187947 */ /* 0x000fea000383ffff */
.L_x_315:
[----:B------:R-:W-:Y:S01]  /*10420*/  BSSY B0, `(.L_x_328) ;  /* 0x0000006000007945 */ /* 0x000fe20003800000 */
[----:B------:R-:W-:-:S07]  /*10430*/  IMAD.MOV.U32 R2, RZ, RZ, -0x1 ;  /* 0xffffffffff027424 */ /* 0x000fce00078e00ff */
[----:B01----:R-:W-:Y:S05]  /*10440*/  WARPSYNC.COLLECTIVE R2, `(.L_x_329) ;  /* 0x00000000020c7348 */ /* 0x003fea0003c00000 */
[----:B------:R-:W-:Y:S02]  /*10450*/  ELECT P1, UR62, PT ;  /* 0x00000000003e782f */ /* 0x000fe40003820000 */
[----:B------:R-:W-:Y:S01]  /*10460*/  MOV R2, UR62 ;  /* 0x0000003e00027c02 */ /* 0x000fe20008000f00 */
[----:B01----:R-:W-:Y:S10]  /*10470*/  ENDCOLLECTIVE ;  /* 0x000000000000791b */ /* 0x003ff40003800000 */
.L_x_329:
[----:B------:R-:W-:Y:S05]  /*10480*/  BSYNC B0 ;  /* 0x0000000000007941 */ /* 0x000fea0003800000 */
.L_x_328:
[----:B------:R-:W-:Y:S01]  /*10490*/  PLOP3.LUT P0, PT, P1, PT, PT, 0x80, 0x0 ;  /* 0x000000000000781c */ /* 0x000fe20000f0f070 */
[----:B------:R-:W-:-:S12]  /*104a0*/  BRA `(.L_x_330) ;  /* 0xfffffff800ac7947 */ /* 0x000fd8000383ffff */
.L_x_319:
[----:B0-----:R0:W1:Y:S02]  /*104b0*/  SYNCS.PHASECHK.TRANS64.TRYWAIT P0, [R7+URZ], R2 ;  /* 0x00000002070075a7 */ /* 0x001064000800017f */
[----:B-1----:R-:W-:Y:S05]  /*104c0*/  @!P0 NANOSLEEP.SYNCS 0x989680 ;  /* 0x009896800000895d */ /* 0x002fea0003900000 */
[----:B------:R-:W1:Y:S02]  /*104d0*/  @!P0 SYNCS.PHASECHK.TRANS64 P0, [R7+URZ], R2 ;  /* 0x00000002070085a7 */ /* 0x000e64000800007f */
[----:B-1----:R-:W-:Y:S05]  /*104e0*/  @!P0 BRA `(.L_x_319) ;  /* 0xfffffffc00f08947 */ /* 0x002fea000383ffff */
[----:B------:R-:W-:Y:S05]  /*104f0*/  BRA `(.L_x_331) ;  /* 0xfffffff800f07947 */ /* 0x000fea000383ffff */
.L_x_320:
[----:B0-----:R0:W1:Y:S02]  /*10500*/  SYNCS.PHASECHK.TRANS64.TRYWAIT P0, [R9+URZ], R4 ;  /* 0x00000004090075a7 */ /* 0x001064000800017f */
[----:B-1----:R-:W-:Y:S05]  /*10510*/  @!P0 NANOSLEEP.SYNCS 0x989680 ;  /* 0x009896800000895d */ /* 0x002fea0003900000 */
[----:B------:R-:W1:Y:S02]  /*10520*/  @!P0 SYNCS.PHASECHK.TRANS64 P0, [R9+URZ], R4 ;  /* 0x00000004090085a7 */ /* 0x000e64000800007f */
[----:B-1----:R-:W-:Y:S05]  /*10530*/  @!P0 BRA `(.L_x_320) ;  /* 0xfffffffc00f08947 */ /* 0x002fea000383ffff */
[----:B------:R-:W-:Y:S05]  /*10540*/  BRA `(.L_x_332) ;  /* 0xfffffff800f87947 */ /* 0x000fea000383ffff */
.L_x_333:
[----:B------:R-:W-:-:S00]  /*10550*/  BRA `(.L_x_333) ;  /* 0xfffffffc00fc7947 */ /* 0x000fc0000383ffff */
[----:B------:R-:W-:-:S00]  /*10560*/  NOP ;  /* 0x0000000000007918 */ /* 0x000fc00000000000 */
        /* <DEDUP_REMOVED lines=9> */
.L_x_334:


//--------------------- .nv.shared._ZN7cutlass13device_kernelINS_4gemm6kernel13GemmUniversalIN4cute5tupleIJiiiiEEENS1_10collective13CollectiveMmaINS1_37MainloopSm90TmaGmmaWarpSpecializedFP8ILi3ENS5_IJNS4_1CILi2EEESB_NSA_ILi1EEEEEENS1_32KernelTmaWarpSpecializedPingpongEEENS5_IJNSA_ILi64EEENSA_ILi256EEENSA_ILi32EEEEEENS_12float_e5m2_tENS5_IJlSC_lEEESK_SL_NS4_8TiledMMAINS4_8MMA_AtomIJNS4_4SM904GMMA31MMA_64x256x32_F32E5M2E5M2_SS_TNILNSP_7ScaleInE1ELSR_1EEEEEENS4_6LayoutINS5_IJSC_SC_SC_EEENS5_IJNSA_ILi0EEESW_SW_EEEEENS5_IJNS4_10UnderscoreESZ_SZ_EEEEENS4_23SM90_TMA_LOAD_MULTICASTENS4_14ComposedLayoutINS4_7SwizzleILi1ELi4ELi3EEENS4_18smem_ptr_flag_bitsILi8EEENSU_INS5_IJNSA_ILi8EEESI_EEENS5_IJSI_SC_EEEEEEEvNS4_8identityES12_S1C_vS1D_EENS_8epilogue10collective6detail29Sm90TmaWarpSpecializedAdapterINS1G_15DefaultEpilogueISK_SL_SL_NS1F_6thread17LinearCombinationISK_Li1EffLNS1K_9ScaleType4KindE0ELNS_15FloatRoundStyleE2ESK_EENS1_15EpilogueDefaultEEEEEvvEEEEvNT_6ParamsE --------------------------
	.section	.nv.shared._ZN7cutlass13device_kernelINS_4gemm6kernel13GemmUniversalIN4cute5tupleIJiiiiEEENS1_10collective13CollectiveMmaINS1_37MainloopSm90TmaGmmaWarpSpecializedFP8ILi3ENS5_IJNS4_1CILi2EEESB_NSA_ILi1EEEEEENS1_32KernelTmaWarpSpecializedPingpongEEENS5_IJNSA_ILi64EEENSA_ILi256EEENSA_ILi32EEEEEENS_12float_e5m2_tENS5_IJlSC_lEEESK_SL_NS4_8TiledMMAINS4_8MMA_AtomIJNS4_4SM904GMMA31MMA_64x256x32_F32E5M2E5M2_SS_TNILNSP_7ScaleInE1ELSR_1EEEEEENS4_6LayoutINS5_IJSC_SC_SC_EEENS5_IJNSA_ILi0EEESW_SW_EEEEENS5_IJNS4_10UnderscoreESZ_SZ_EEEEENS4_23SM90_TMA_LOAD_MULTICASTENS4_14ComposedLayoutINS4_7SwizzleILi1ELi4ELi3EEENS4_18smem_ptr_flag_bitsILi8EEENSU_INS5_IJNSA_ILi8EEESI_EEENS5_IJSI_SC_EEEEEEEvNS4_8identityES12_S1C_vS1D_EENS_8epilogue10collective6detail29Sm90TmaWarpSpecializedAdapterINS1G_15DefaultEpilogueISK_SL_SL_NS1F_6thread17LinearCombinationISK_Li1EffLNS1K_9ScaleType4KindE0ELNS_15FloatRoundStyleE2ESK_EENS1_15EpilogueDefaultEEEEEvvEEEEvNT_6ParamsE,"aw",@nobits
	.sectionflags	@""
	.align	16
	.zero		1024


//--------------------- .nv.shared.reserved.0     --------------------------
	.section	.nv.shared.reserved.0,"aw",@nobits
	.weak		__nv_reservedSMEM_offset_0_alias
	.size		__nv_reservedSMEM_offset_0_alias, 0, 0
	.other		__nv_reservedSMEM_offset_0_alias,@"STO_CUDA_RESERVED_SHARED STV_DEFAULT"
__nv_reservedSMEM_offset_0_alias:
	.zero		0


//--------------------- .nv.global                --------------------------
	.section	.nv.global,"aw",@nobits
.nv.global:
	.type		_ZN39_INTERNAL_3ebdf817_4_k_cu_1f166b7e_50984cute1_E,@object
	.size		_ZN39_INTERNAL_3ebdf817_4_k_cu_1f166b7e_50984cute1_E,(_ZN39_INTERNAL_3ebdf817_4_k_cu_1f166b7e_50984cuda3std3__45__cpo6cbeginE - _ZN39_INTERNAL_3ebdf817_4_k_cu_1f166b7e_50984cute1_E)
_ZN39_INTERNAL_3ebdf817_4_k_cu_1f166b7e_50984cute1_E:
	.zero		1
	.type		_ZN39_INTERNAL_3ebdf817_4_k_cu_1f166b7e_50984cuda3std3__45__cpo6cbeginE,@object
	.size		_ZN39_INTERNAL_3ebdf817_4_k_cu_1f166b7e_50984cuda3std3__45__cpo6cbeginE,(_ZN39_INTERNAL_3ebdf817_4_k_cu_1f166b7e_50984cuda3std3__48in_placeE - _ZN39_INTERNAL_3ebdf817_4_k_cu_1f166b7e_50984cuda3std3__45__cpo6cbeginE)
_ZN39_INTERNAL_3ebdf817_4_k_cu_1f166b7e_50984cuda3std3__45__cpo6cbeginE:
	.zero		1
	.type		_ZN39_INTERNAL_3ebdf817_4_k_cu_1f166b7e_50984cuda3std3__48in_placeE,@object
	.size		_ZN39_INTERNAL_3ebdf817_4_k_cu_1f166b7e_50984cuda3std3__48in_placeE,(_ZN39_INTERNAL_3ebdf817_4_k_cu_1f166b7e_50984cuda3std6ranges3__45__cpo9iter_moveE - _ZN39_INTERNAL_3ebdf817_4_k_cu_1f166b7e_50984cuda3std3__48in_placeE)
_ZN39_INTERNAL_3ebdf817_4_k_cu_1f166b7e_50984cuda3std3__48in_placeE:
	.zero		1
	.type		_ZN39_INTERNAL_3ebdf817_4_k_cu_1f166b7e_50984cuda3std6ranges3__45__cpo9iter_moveE,@object
	.size		_ZN39_INTERNAL_3ebdf817_4_k_cu_1f166b7e_50984cuda3std6ranges3__45__cpo9iter_moveE,(_ZN39_INTERNAL_3ebdf817_4_k_cu_1f166b7e_50984cuda3std3__45__cpo5beginE - _ZN39_INTERNAL_3ebdf817_4_k_cu_1f166b7e_50984cuda3std6ranges3__45__cpo9iter_moveE)
_ZN39_INTERNAL_3ebdf817_4_k_cu_1f166b7e_50984cuda3std6ranges3__45__cpo9iter_moveE:
	.zero		1
	.type		_ZN39_INTERNAL_3ebdf817_4_k_cu_1f166b7e_50984cuda3std3__45__cpo5beginE,@object
	.size		_ZN39_INTERNAL_3ebdf817_4_k_cu_1f166b7e_50984cuda3std3__45__cpo5beginE,(_ZN39_INTERNAL_3ebdf817_4_k_cu_1f166b7e_50984cuda3std3__441_GLOBAL__N__3ebdf817_4_k_cu_1f166b7e_50986ignoreE - _ZN39_INTERNAL_3ebdf817_4_k_cu_1f166b7e_50984cuda3std3__45__cpo5beginE)
_ZN39_INTERNAL_3ebdf817_4_k_cu_1f166b7e_50984cuda3std3__45__cpo5beginE:
	.zero		1
	.type		_ZN39_INTERNAL_3ebdf817_4_k_cu_1f166b7e_50984cuda3std3__441_GLOBAL__N__3ebdf817_4_k_cu_1f166b7e_50986ignoreE,@object
	.size		_ZN39_INTERNAL_3ebdf817_4_k_cu_1f166b7e_50984cuda3std3__441_GLOBAL__N__3ebdf817_4_k_cu_1f166b7e_50986ignoreE,(_ZN39_INTERNAL_3ebdf817_4_k_cu_1f166b7e_50984cute7productE - _ZN39_INTERNAL_3ebdf817_4_k_cu_1f166b7e_50984cuda3std3__441_GLOBAL__N__3ebdf817_4_k_cu_1f166b7e_50986ignoreE)
_ZN39_INTERNAL_3ebdf817_4_k_cu_1f166b7e_50984cuda3std3__441_GLOBAL__N__3ebdf817_4_k_cu_1f166b7e_50986ignoreE:
	.zero		1
	.type		_ZN39_INTERNAL_3ebdf817_4_k_cu_1f166b7e_50984cute7productE,@object
	.size		_ZN39_INTERNAL_3ebdf817_4_k_cu_1f166b7e_50984cute7productE,(_ZN39_INTERNAL_3ebdf817_4_k_cu_1f166b7e_50984cuda3std3__45__cpo3endE - _ZN39_INTERNAL_3ebdf817_4_k_cu_1f166b7e_50984cute7productE)
_ZN39_INTERNAL_3ebdf817_4_k_cu_1f166b7e_50984cute7productE:
	.zero		1
	.type		_ZN39_INTERNAL_3ebdf817_4_k_cu_1f166b7e_50984cuda3std3__45__cpo3endE,@object
	.size		_ZN39_INTERNAL_3ebdf817_4_k_cu_1f166b7e_50984cuda3std3__45__cpo3endE,(_ZN39_INTERNAL_3ebdf817_4_k_cu_1f166b7e_50984cuda3std3__419piecewise_constructE - _ZN39_INTERNAL_3ebdf817_4_k_cu_1f166b7e_50984cuda3std3__45__cpo3endE)
_ZN39_INTERNAL_3ebdf817_4_k_cu_1f166b7e_50984cuda3std3__45__cpo3endE:
	.zero		1
	.type		_ZN39_INTERNAL_3ebdf817_4_k_cu_1f166b7e_50984cuda3std3__419piecewise_constructE,@object
	.size		_ZN39_INTERNAL_3ebdf817_4_k_cu_1f166b7e_50984cuda3std3__419piecewise_constructE,(_ZN39_INTERNAL_3ebdf817_4_k_cu_1f166b7e_50984cuda3std3__45__cpo4cendE - _ZN39_INTERNAL_3ebdf817_4_k_cu_1f166b7e_50984cuda3std3__419piecewise_constructE)
_ZN39_INTERNAL_3ebdf817_4_k_cu_1f166b7e_50984cuda3std3__419piecewise_constructE:
	.zero		1
	.type		_ZN39_INTERNAL_3ebdf817_4_k_cu_1f166b7e_50984cuda3std3__45__cpo4cendE,@object
	.size		_ZN39_INTERNAL_3ebdf817_4_k_cu_1f166b7e_50984cuda3std3__45__cpo4cendE,(_ZN39_INTERNAL_3ebdf817_4_k_cu_1f166b7e_50984cuda3std6ranges3__45__cpo4swapE - _ZN39_INTERNAL_3ebdf817_4_k_cu_1f166b7e_50984cuda3std3__45__cpo4cendE)
_ZN39_INTERNAL_3ebdf817_4_k_cu_1f166b7e_50984cuda3std3__45__cpo4cendE:
	.zero		1
	.type		_ZN39_INTERNAL_3ebdf817_4_k_cu_1f166b7e_50984cuda3std6ranges3__45__cpo4swapE,@object
	.size		_ZN39_INTERNAL_3ebdf817_4_k_cu_1f166b7e_50984cuda3std6ranges3__45__cpo4swapE,(.L_7 - _ZN39_INTERNAL_3ebdf817_4_k_cu_1f166b7e_50984cuda3std6ranges3__45__cpo4swapE)
_ZN39_INTERNAL_3ebdf817_4_k_cu_1f166b7e_50984cuda3std6ranges3__45__cpo4swapE:
	.zero		1
.L_7:


//--------------------- .nv.constant0._ZN7cutlass13device_kernelINS_4gemm6kernel13GemmUniversalIN4cute5tupleIJiiiiEEENS1_10collective13CollectiveMmaINS1_37MainloopSm90TmaGmmaWarpSpecializedFP8ILi3ENS5_IJNS4_1CILi2EEESB_NSA_ILi1EEEEEENS1_32KernelTmaWarpSpecializedPingpongEEENS5_IJNSA_ILi64EEENSA_ILi256EEENSA_ILi32EEEEEENS_12float_e5m2_tENS5_IJlSC_lEEESK_SL_NS4_8TiledMMAINS4_8MMA_AtomIJNS4_4SM904GMMA31MMA_64x256x32_F32E5M2E5M2_SS_TNILNSP_7ScaleInE1ELSR_1EEEEEENS4_6LayoutINS5_IJSC_SC_SC_EEENS5_IJNSA_ILi0EEESW_SW_EEEEENS5_IJNS4_10UnderscoreESZ_SZ_EEEEENS4_23SM90_TMA_LOAD_MULTICASTENS4_14ComposedLayoutINS4_7SwizzleILi1ELi4ELi3EEENS4_18smem_ptr_flag_bitsILi8EEENSU_INS5_IJNSA_ILi8EEESI_EEENS5_IJSI_SC_EEEEEEEvNS4_8identityES12_S1C_vS1D_EENS_8epilogue10collective6detail29Sm90TmaWarpSpecializedAdapterINS1G_15DefaultEpilogueISK_SL_SL_NS1F_6thread17LinearCombinationISK_Li1EffLNS1K_9ScaleType4KindE0ELNS_15FloatRoundStyleE2ESK_EENS1_15EpilogueDefaultEEEEEvvEEEEvNT_6ParamsE --------------------------
	.section	.nv.constant0._ZN7cutlass13device_kernelINS_4gemm6kernel13GemmUniversalIN4cute5tupleIJiiiiEEENS1_10collective13CollectiveMmaINS1_37MainloopSm90TmaGmmaWarpSpecializedFP8ILi3ENS5_IJNS4_1CILi2EEESB_NSA_ILi1EEEEEENS1_32KernelTmaWarpSpecializedPingpongEEENS5_IJNSA_ILi64EEENSA_ILi256EEENSA_ILi32EEEEEENS_12float_e5m2_tENS5_IJlSC_lEEESK_SL_NS4_8TiledMMAINS4_8MMA_AtomIJNS4_4SM904GMMA31MMA_64x256x32_F32E5M2E5M2_SS_TNILNSP_7ScaleInE1ELSR_1EEEEEENS4_6LayoutINS5_IJSC_SC_SC_EEENS5_IJNSA_ILi0EEESW_SW_EEEEENS5_IJNS4_10UnderscoreESZ_SZ_EEEEENS4_23SM90_TMA_LOAD_MULTICASTENS4_14ComposedLayoutINS4_7SwizzleILi1ELi4ELi3EEENS4_18smem_ptr_flag_bitsILi8EEENSU_INS5_IJNSA_ILi8EEESI_EEENS5_IJSI_SC_EEEEEEEvNS4_8identityES12_S1C_vS1D_EENS_8epilogue10collective6detail29Sm90TmaWarpSpecializedAdapterINS1G_15DefaultEpilogueISK_SL_SL_NS1F_6thread17LinearCombinationISK_Li1EffLNS1K_9ScaleType4KindE0ELNS_15FloatRoundStyleE2ESK_EENS1_15EpilogueDefaultEEEEEvvEEEEvNT_6ParamsE,"a",@progbits
	.sectionflags	@""
	.align	4
.nv.constant0._ZN7cutlass13device_kernelINS_4gemm6kernel13GemmUniversalIN4cute5tupleIJiiiiEEENS1_10collective13CollectiveMmaINS1_37MainloopSm90TmaGmmaWarpSpecializedFP8ILi3ENS5_IJNS4_1CILi2EEESB_NSA_ILi1EEEEEENS1_32KernelTmaWarpSpecializedPingpongEEENS5_IJNSA_ILi64EEENSA_ILi256EEENSA_ILi32EEEEEENS_12float_e5m2_tENS5_IJlSC_lEEESK_SL_NS4_8TiledMMAINS4_8MMA_AtomIJNS4_4SM904GMMA31MMA_64x256x32_F32E5M2E5M2_SS_TNILNSP_7ScaleInE1ELSR_1EEEEEENS4_6LayoutINS5_IJSC_SC_SC_EEENS5_IJNSA_ILi0EEESW_SW_EEEEENS5_IJNS4_10UnderscoreESZ_SZ_EEEEENS4_23SM90_TMA_LOAD_MULTICASTENS4_14ComposedLayoutINS4_7SwizzleILi1ELi4ELi3EEENS4_18smem_ptr_flag_bitsILi8EEENSU_INS5_IJNSA_ILi8EEESI_EEENS5_IJSI_SC_EEEEEEEvNS4_8identityES12_S1C_vS1D_EENS_8epilogue10collective6detail29Sm90TmaWarpSpecializedAdapterINS1G_15DefaultEpilogueISK_SL_SL_NS1F_6thread17LinearCombinationISK_Li1EffLNS1K_9ScaleType4KindE0ELNS_15FloatRoundStyleE2ESK_EENS1_15EpilogueDefaultEEEEEvvEEEEvNT_6ParamsE:
	.zero		1664


//--------------------- SYMBOLS --------------------------

	.type		.nv.reservedSmem.offset0,@object
	.size		.nv.reservedSmem.offset0,0x4
